//
// Generated by NVIDIA NVVM Compiler
//
// Compiler Build ID: CL-36424714
// Cuda compilation tools, release 13.0, V13.0.88
// Based on NVVM 20.0.0
//

.version 9.0
.target sm_100
.address_size 64

	// .globl	_Z7forwardiiiPfS_S_S_
.global .align 4 .b8 precalc_xorwow_matrix[102400];
.global .align 4 .b8 precalc_xorwow_offset_matrix[102400];
.global .align 4 .b8 mrg32k3aM1[2304];
.global .align 4 .b8 mrg32k3aM2[2304];
.global .align 4 .b8 mrg32k3aM1SubSeq[2016];
.global .align 4 .b8 mrg32k3aM2SubSeq[2016];
.global .align 4 .b8 mrg32k3aM1Seq[2304];
.global .align 4 .b8 mrg32k3aM2Seq[2304];
.const .align 8 .b8 __cr_lgamma_table[72];

.visible .entry _Z7forwardiiiPfS_S_S_(
	.param .u32 _Z7forwardiiiPfS_S_S__param_0,
	.param .u32 _Z7forwardiiiPfS_S_S__param_1,
	.param .u32 _Z7forwardiiiPfS_S_S__param_2,
	.param .u64 .ptr .align 1 _Z7forwardiiiPfS_S_S__param_3,
	.param .u64 .ptr .align 1 _Z7forwardiiiPfS_S_S__param_4,
	.param .u64 .ptr .align 1 _Z7forwardiiiPfS_S_S__param_5,
	.param .u64 .ptr .align 1 _Z7forwardiiiPfS_S_S__param_6
)
{
	.reg .pred 	%p<13>;
	.reg .b32 	%r<42>;
	.reg .b32 	%f<55>;
	.reg .b64 	%rd<70>;

	ld.param.u32 	%r19, [_Z7forwardiiiPfS_S_S__param_0];
	ld.param.u32 	%r17, [_Z7forwardiiiPfS_S_S__param_1];
	ld.param.u32 	%r18, [_Z7forwardiiiPfS_S_S__param_2];
	ld.param.u64 	%rd16, [_Z7forwardiiiPfS_S_S__param_3];
	ld.param.u64 	%rd17, [_Z7forwardiiiPfS_S_S__param_4];
	ld.param.u64 	%rd14, [_Z7forwardiiiPfS_S_S__param_5];
	ld.param.u64 	%rd15, [_Z7forwardiiiPfS_S_S__param_6];
	cvta.to.global.u64 	%rd1, %rd17;
	cvta.to.global.u64 	%rd2, %rd16;
	mov.u32 	%r20, %ctaid.x;
	mov.u32 	%r21, %ntid.x;
	mov.u32 	%r22, %tid.x;
	mad.lo.s32 	%r1, %r20, %r21, %r22;
	mov.u32 	%r23, %ctaid.y;
	mov.u32 	%r24, %ntid.y;
	mov.u32 	%r25, %tid.y;
	mad.lo.s32 	%r2, %r23, %r24, %r25;
	setp.ge.s32 	%p1, %r2, %r19;
	setp.ge.s32 	%p2, %r1, %r18;
	or.pred  	%p3, %p1, %p2;
	@%p3 bra 	$L__BB0_13;
	cvta.to.global.u64 	%rd18, %rd15;
	cvta.to.global.u64 	%rd19, %rd14;
	mul.wide.s32 	%rd20, %r1, 4;
	add.s64 	%rd21, %rd19, %rd20;
	ld.global.f32 	%f52, [%rd21];
	mad.lo.s32 	%r26, %r18, %r2, %r1;
	mul.wide.s32 	%rd22, %r26, 4;
	add.s64 	%rd3, %rd18, %rd22;
	st.global.f32 	[%rd3], %f52;
	setp.lt.s32 	%p4, %r17, 1;
	@%p4 bra 	$L__BB0_13;
	mul.lo.s32 	%r3, %r17, %r2;
	and.b32  	%r4, %r17, 7;
	setp.lt.u32 	%p5, %r17, 8;
	mov.b32 	%r40, 0;
	@%p5 bra 	$L__BB0_5;
	and.b32  	%r28, %r17, 2147483640;
	neg.s32 	%r38, %r28;
	mul.wide.u32 	%rd23, %r17, 4;
	add.s64 	%rd4, %rd1, %rd23;
	mul.wide.u32 	%rd24, %r17, 8;
	add.s64 	%rd5, %rd1, %rd24;
	mul.wide.u32 	%rd25, %r17, 12;
	add.s64 	%rd6, %rd1, %rd25;
	mul.wide.u32 	%rd26, %r17, 16;
	add.s64 	%rd7, %rd1, %rd26;
	mul.wide.u32 	%rd27, %r17, 20;
	add.s64 	%rd8, %rd1, %rd27;
	mul.wide.u32 	%rd28, %r17, 24;
	add.s64 	%rd9, %rd1, %rd28;
	mul.wide.u32 	%rd29, %r17, 28;
	add.s64 	%rd10, %rd1, %rd29;
	mul.wide.u32 	%rd30, %r3, 4;
	add.s64 	%rd31, %rd30, %rd2;
	add.s64 	%rd69, %rd31, 16;
	mov.u32 	%r37, %r1;
$L__BB0_4:
	.pragma "nounroll";
	and.b32  	%r40, %r17, 2147483640;
	mul.wide.s32 	%rd32, %r37, 4;
	add.s64 	%rd33, %rd4, %rd32;
	add.s64 	%rd34, %rd5, %rd32;
	add.s64 	%rd35, %rd6, %rd32;
	add.s64 	%rd36, %rd7, %rd32;
	add.s64 	%rd37, %rd8, %rd32;
	add.s64 	%rd38, %rd9, %rd32;
	add.s64 	%rd39, %rd10, %rd32;
	add.s64 	%rd40, %rd1, %rd32;
	ld.global.f32 	%f9, [%rd69+-16];
	ld.global.f32 	%f10, [%rd40];
	fma.rn.f32 	%f11, %f9, %f10, %f52;
	st.global.f32 	[%rd3], %f11;
	ld.global.f32 	%f12, [%rd69+-12];
	ld.global.f32 	%f13, [%rd33];
	fma.rn.f32 	%f14, %f12, %f13, %f11;
	st.global.f32 	[%rd3], %f14;
	ld.global.f32 	%f15, [%rd69+-8];
	ld.global.f32 	%f16, [%rd34];
	fma.rn.f32 	%f17, %f15, %f16, %f14;
	st.global.f32 	[%rd3], %f17;
	ld.global.f32 	%f18, [%rd69+-4];
	ld.global.f32 	%f19, [%rd35];
	fma.rn.f32 	%f20, %f18, %f19, %f17;
	st.global.f32 	[%rd3], %f20;
	ld.global.f32 	%f21, [%rd69];
	ld.global.f32 	%f22, [%rd36];
	fma.rn.f32 	%f23, %f21, %f22, %f20;
	st.global.f32 	[%rd3], %f23;
	ld.global.f32 	%f24, [%rd69+4];
	ld.global.f32 	%f25, [%rd37];
	fma.rn.f32 	%f26, %f24, %f25, %f23;
	st.global.f32 	[%rd3], %f26;
	ld.global.f32 	%f27, [%rd69+8];
	ld.global.f32 	%f28, [%rd38];
	fma.rn.f32 	%f29, %f27, %f28, %f26;
	st.global.f32 	[%rd3], %f29;
	ld.global.f32 	%f30, [%rd69+12];
	ld.global.f32 	%f31, [%rd39];
	fma.rn.f32 	%f52, %f30, %f31, %f29;
	st.global.f32 	[%rd3], %f52;
	add.s32 	%r38, %r38, 8;
	shl.b32 	%r29, %r17, 3;
	add.s32 	%r37, %r37, %r29;
	add.s64 	%rd69, %rd69, 32;
	setp.ne.s32 	%p6, %r38, 0;
	@%p6 bra 	$L__BB0_4;
$L__BB0_5:
	setp.eq.s32 	%p7, %r4, 0;
	@%p7 bra 	$L__BB0_13;
	and.b32  	%r12, %r17, 3;
	setp.lt.u32 	%p8, %r4, 4;
	@%p8 bra 	$L__BB0_8;
	add.s32 	%r30, %r40, %r3;
	mul.wide.u32 	%rd41, %r30, 4;
	add.s64 	%rd42, %rd2, %rd41;
	ld.global.f32 	%f32, [%rd42];
	mad.lo.s32 	%r31, %r40, %r17, %r1;
	mul.wide.s32 	%rd43, %r31, 4;
	add.s64 	%rd44, %rd1, %rd43;
	ld.global.f32 	%f33, [%rd44];
	fma.rn.f32 	%f34, %f32, %f33, %f52;
	st.global.f32 	[%rd3], %f34;
	cvt.u64.u32 	%rd45, %r3;
	cvt.u64.u32 	%rd46, %r40;
	add.s64 	%rd47, %rd46, %rd45;
	shl.b64 	%rd48, %rd47, 2;
	add.s64 	%rd49, %rd2, %rd48;
	ld.global.f32 	%f35, [%rd49+4];
	mul.wide.u32 	%rd50, %r17, 4;
	add.s64 	%rd51, %rd44, %rd50;
	ld.global.f32 	%f36, [%rd51];
	fma.rn.f32 	%f37, %f35, %f36, %f34;
	st.global.f32 	[%rd3], %f37;
	ld.global.f32 	%f38, [%rd49+8];
	add.s64 	%rd52, %rd51, %rd50;
	ld.global.f32 	%f39, [%rd52];
	fma.rn.f32 	%f40, %f38, %f39, %f37;
	st.global.f32 	[%rd3], %f40;
	ld.global.f32 	%f41, [%rd49+12];
	add.s64 	%rd53, %rd52, %rd50;
	ld.global.f32 	%f42, [%rd53];
	fma.rn.f32 	%f52, %f41, %f42, %f40;
	st.global.f32 	[%rd3], %f52;
	add.s32 	%r40, %r40, 4;
$L__BB0_8:
	setp.eq.s32 	%p9, %r12, 0;
	@%p9 bra 	$L__BB0_13;
	setp.eq.s32 	%p10, %r12, 1;
	@%p10 bra 	$L__BB0_11;
	add.s32 	%r32, %r40, %r3;
	mul.wide.u32 	%rd54, %r32, 4;
	add.s64 	%rd55, %rd2, %rd54;
	ld.global.f32 	%f43, [%rd55];
	mad.lo.s32 	%r33, %r40, %r17, %r1;
	mul.wide.s32 	%rd56, %r33, 4;
	add.s64 	%rd57, %rd1, %rd56;
	ld.global.f32 	%f44, [%rd57];
	fma.rn.f32 	%f45, %f43, %f44, %f52;
	st.global.f32 	[%rd3], %f45;
	cvt.u64.u32 	%rd58, %r3;
	cvt.u64.u32 	%rd59, %r40;
	add.s64 	%rd60, %rd59, %rd58;
	shl.b64 	%rd61, %rd60, 2;
	add.s64 	%rd62, %rd2, %rd61;
	ld.global.f32 	%f46, [%rd62+4];
	mul.wide.u32 	%rd63, %r17, 4;
	add.s64 	%rd64, %rd57, %rd63;
	ld.global.f32 	%f47, [%rd64];
	fma.rn.f32 	%f52, %f46, %f47, %f45;
	st.global.f32 	[%rd3], %f52;
	add.s32 	%r40, %r40, 2;
$L__BB0_11:
	and.b32  	%r34, %r17, 1;
	setp.eq.b32 	%p11, %r34, 1;
	not.pred 	%p12, %p11;
	@%p12 bra 	$L__BB0_13;
	add.s32 	%r35, %r40, %r3;
	mul.wide.u32 	%rd65, %r35, 4;
	add.s64 	%rd66, %rd2, %rd65;
	ld.global.f32 	%f48, [%rd66];
	mad.lo.s32 	%r36, %r40, %r17, %r1;
	mul.wide.s32 	%rd67, %r36, 4;
	add.s64 	%rd68, %rd1, %rd67;
	ld.global.f32 	%f49, [%rd68];
	fma.rn.f32 	%f50, %f48, %f49, %f52;
	st.global.f32 	[%rd3], %f50;
$L__BB0_13:
	ret;

}
	// .globl	_Z4reluiiPfS_
.visible .entry _Z4reluiiPfS_(
	.param .u32 _Z4reluiiPfS__param_0,
	.param .u32 _Z4reluiiPfS__param_1,
	.param .u64 .ptr .align 1 _Z4reluiiPfS__param_2,
	.param .u64 .ptr .align 1 _Z4reluiiPfS__param_3
)
{
	.reg .pred 	%p<4>;
	.reg .b32 	%r<12>;
	.reg .b32 	%f<3>;
	.reg .b64 	%rd<8>;

	ld.param.u32 	%r3, [_Z4reluiiPfS__param_0];
	ld.param.u32 	%r4, [_Z4reluiiPfS__param_1];
	ld.param.u64 	%rd1, [_Z4reluiiPfS__param_2];
	ld.param.u64 	%rd2, [_Z4reluiiPfS__param_3];
	mov.u32 	%r5, %ctaid.x;
	mov.u32 	%r6, %ntid.x;
	mov.u32 	%r7, %tid.x;
	mad.lo.s32 	%r1, %r5, %r6, %r7;
	mov.u32 	%r8, %ctaid.y;
	mov.u32 	%r9, %ntid.y;
	mov.u32 	%r10, %tid.y;
	mad.lo.s32 	%r2, %r8, %r9, %r10;
	setp.ge.s32 	%p1, %r2, %r3;
	setp.ge.s32 	%p2, %r1, %r4;
	or.pred  	%p3, %p1, %p2;
	@%p3 bra 	$L__BB1_2;
	cvta.to.global.u64 	%rd3, %rd1;
	cvta.to.global.u64 	%rd4, %rd2;
	mad.lo.s32 	%r11, %r2, %r3, %r1;
	mul.wide.s32 	%rd5, %r11, 4;
	add.s64 	%rd6, %rd3, %rd5;
	ld.global.f32 	%f1, [%rd6];
	max.f32 	%f2, %f1, 0f00000000;
	add.s64 	%rd7, %rd4, %rd5;
	st.global.f32 	[%rd7], %f2;
$L__BB1_2:
	ret;

}
	// .globl	_Z7softmaxiiPfS_
.visible .entry _Z7softmaxiiPfS_(
	.param .u32 _Z7softmaxiiPfS__param_0,
	.param .u32 _Z7softmaxiiPfS__param_1,
	.param .u64 .ptr .align 1 _Z7softmaxiiPfS__param_2,
	.param .u64 .ptr .align 1 _Z7softmaxiiPfS__param_3
)
{
	.reg .pred 	%p<22>;
	.reg .b32 	%r<90>;
	.reg .b32 	%f<308>;
	.reg .b64 	%rd<55>;

	ld.param.u32 	%r31, [_Z7softmaxiiPfS__param_0];
	ld.param.u32 	%r32, [_Z7softmaxiiPfS__param_1];
	ld.param.u64 	%rd12, [_Z7softmaxiiPfS__param_2];
	ld.param.u64 	%rd11, [_Z7softmaxiiPfS__param_3];
	cvta.to.global.u64 	%rd1, %rd12;
	mov.u32 	%r33, %ctaid.x;
	mov.u32 	%r34, %ntid.x;
	mov.u32 	%r35, %tid.x;
	mad.lo.s32 	%r1, %r33, %r34, %r35;
	mov.u32 	%r36, %ctaid.y;
	mov.u32 	%r37, %ntid.y;
	mov.u32 	%r38, %tid.y;
	mad.lo.s32 	%r2, %r36, %r37, %r38;
	setp.ge.s32 	%p1, %r2, %r32;
	setp.ge.s32 	%p2, %r1, %r31;
	or.pred  	%p3, %p2, %p1;
	@%p3 bra 	$L__BB2_27;
	setp.lt.s32 	%p4, %r31, 1;
	mov.f32 	%f298, 0f00000000;
	@%p4 bra 	$L__BB2_14;
	mul.lo.s32 	%r3, %r2, %r31;
	and.b32  	%r4, %r31, 15;
	setp.lt.u32 	%p5, %r31, 16;
	mov.f32 	%f298, 0f00000000;
	mov.b32 	%r81, 0;
	@%p5 bra 	$L__BB2_5;
	and.b32  	%r81, %r31, 2147483632;
	neg.s32 	%r85, %r81;
	mul.wide.u32 	%rd13, %r3, 4;
	add.s64 	%rd14, %rd13, %rd1;
	add.s64 	%rd53, %rd14, 32;
	mov.f32 	%f298, 0f00000000;
$L__BB2_4:
	.pragma "nounroll";
	ld.global.f32 	%f30, [%rd53+-32];
	max.f32 	%f31, %f298, %f30;
	ld.global.f32 	%f32, [%rd53+-28];
	max.f32 	%f33, %f31, %f32;
	ld.global.f32 	%f34, [%rd53+-24];
	max.f32 	%f35, %f33, %f34;
	ld.global.f32 	%f36, [%rd53+-20];
	max.f32 	%f37, %f35, %f36;
	ld.global.f32 	%f38, [%rd53+-16];
	max.f32 	%f39, %f37, %f38;
	ld.global.f32 	%f40, [%rd53+-12];
	max.f32 	%f41, %f39, %f40;
	ld.global.f32 	%f42, [%rd53+-8];
	max.f32 	%f43, %f41, %f42;
	ld.global.f32 	%f44, [%rd53+-4];
	max.f32 	%f45, %f43, %f44;
	ld.global.f32 	%f46, [%rd53];
	max.f32 	%f47, %f45, %f46;
	ld.global.f32 	%f48, [%rd53+4];
	max.f32 	%f49, %f47, %f48;
	ld.global.f32 	%f50, [%rd53+8];
	max.f32 	%f51, %f49, %f50;
	ld.global.f32 	%f52, [%rd53+12];
	max.f32 	%f53, %f51, %f52;
	ld.global.f32 	%f54, [%rd53+16];
	max.f32 	%f55, %f53, %f54;
	ld.global.f32 	%f56, [%rd53+20];
	max.f32 	%f57, %f55, %f56;
	ld.global.f32 	%f58, [%rd53+24];
	max.f32 	%f59, %f57, %f58;
	ld.global.f32 	%f60, [%rd53+28];
	max.f32 	%f298, %f59, %f60;
	add.s32 	%r85, %r85, 16;
	add.s64 	%rd53, %rd53, 64;
	setp.eq.s32 	%p6, %r85, 0;
	@%p6 bra 	$L__BB2_5;
	bra.uni 	$L__BB2_4;
$L__BB2_5:
	setp.eq.s32 	%p7, %r4, 0;
	@%p7 bra 	$L__BB2_14;
	and.b32  	%r8, %r31, 7;
	setp.lt.u32 	%p8, %r4, 8;
	@%p8 bra 	$L__BB2_8;
	add.s32 	%r40, %r81, %r3;
	mul.wide.u32 	%rd15, %r40, 4;
	add.s64 	%rd16, %rd1, %rd15;
	ld.global.f32 	%f62, [%rd16];
	max.f32 	%f63, %f298, %f62;
	cvt.u64.u32 	%rd17, %r3;
	cvt.u64.u32 	%rd18, %r81;
	add.s64 	%rd19, %rd18, %rd17;
	shl.b64 	%rd20, %rd19, 2;
	add.s64 	%rd21, %rd1, %rd20;
	ld.global.f32 	%f64, [%rd21+4];
	max.f32 	%f65, %f63, %f64;
	ld.global.f32 	%f66, [%rd21+8];
	max.f32 	%f67, %f65, %f66;
	ld.global.f32 	%f68, [%rd21+12];
	max.f32 	%f69, %f67, %f68;
	ld.global.f32 	%f70, [%rd21+16];
	max.f32 	%f71, %f69, %f70;
	ld.global.f32 	%f72, [%rd21+20];
	max.f32 	%f73, %f71, %f72;
	ld.global.f32 	%f74, [%rd21+24];
	max.f32 	%f75, %f73, %f74;
	ld.global.f32 	%f76, [%rd21+28];
	max.f32 	%f298, %f75, %f76;
	add.s32 	%r81, %r81, 8;
$L__BB2_8:
	setp.eq.s32 	%p9, %r8, 0;
	@%p9 bra 	$L__BB2_14;
	and.b32  	%r11, %r31, 3;
	setp.lt.u32 	%p10, %r8, 4;
	@%p10 bra 	$L__BB2_11;
	add.s32 	%r41, %r81, %r3;
	mul.wide.u32 	%rd22, %r41, 4;
	add.s64 	%rd23, %rd1, %rd22;
	ld.global.f32 	%f78, [%rd23];
	max.f32 	%f79, %f298, %f78;
	cvt.u64.u32 	%rd24, %r3;
	cvt.u64.u32 	%rd25, %r81;
	add.s64 	%rd26, %rd25, %rd24;
	shl.b64 	%rd27, %rd26, 2;
	add.s64 	%rd28, %rd1, %rd27;
	ld.global.f32 	%f80, [%rd28+4];
	max.f32 	%f81, %f79, %f80;
	ld.global.f32 	%f82, [%rd28+8];
	max.f32 	%f83, %f81, %f82;
	ld.global.f32 	%f84, [%rd28+12];
	max.f32 	%f298, %f83, %f84;
	add.s32 	%r81, %r81, 4;
$L__BB2_11:
	setp.eq.s32 	%p11, %r11, 0;
	@%p11 bra 	$L__BB2_14;
	add.s32 	%r42, %r81, %r3;
	mul.wide.u32 	%rd29, %r42, 4;
	add.s64 	%rd52, %rd1, %rd29;
	neg.s32 	%r84, %r11;
$L__BB2_13:
	.pragma "nounroll";
	ld.global.f32 	%f85, [%rd52];
	max.f32 	%f298, %f298, %f85;
	add.s64 	%rd52, %rd52, 4;
	add.s32 	%r84, %r84, 1;
	setp.ne.s32 	%p12, %r84, 0;
	@%p12 bra 	$L__BB2_13;
$L__BB2_14:
	setp.lt.s32 	%p13, %r31, 1;
	mov.f32 	%f307, 0f00000000;
	@%p13 bra 	$L__BB2_26;
	mul.lo.s32 	%r17, %r2, %r31;
	and.b32  	%r18, %r31, 7;
	setp.lt.u32 	%p14, %r31, 8;
	mov.f32 	%f307, 0f00000000;
	mov.b32 	%r87, 0;
	@%p14 bra 	$L__BB2_18;
	and.b32  	%r87, %r31, 2147483640;
	neg.s32 	%r86, %r87;
	mul.wide.u32 	%rd30, %r17, 4;
	add.s64 	%rd31, %rd30, %rd1;
	add.s64 	%rd54, %rd31, 16;
	mov.f32 	%f307, 0f00000000;
$L__BB2_17:
	.pragma "nounroll";
	ld.global.f32 	%f90, [%rd54+-16];
	sub.f32 	%f91, %f90, %f298;
	fma.rn.f32 	%f92, %f91, 0f3BBB989D, 0f3F000000;
	cvt.sat.f32.f32 	%f93, %f92;
	mov.f32 	%f94, 0f4B400001;
	mov.f32 	%f95, 0f437C0000;
	fma.rm.f32 	%f96, %f93, %f95, %f94;
	add.f32 	%f97, %f96, 0fCB40007F;
	neg.f32 	%f98, %f97;
	fma.rn.f32 	%f99, %f91, 0f3FB8AA3B, %f98;
	fma.rn.f32 	%f100, %f91, 0f32A57060, %f99;
	mov.b32 	%r44, %f96;
	shl.b32 	%r45, %r44, 23;
	mov.b32 	%f101, %r45;
	ex2.approx.ftz.f32 	%f102, %f100;
	fma.rn.f32 	%f103, %f102, %f101, %f307;
	ld.global.f32 	%f104, [%rd54+-12];
	sub.f32 	%f105, %f104, %f298;
	fma.rn.f32 	%f106, %f105, 0f3BBB989D, 0f3F000000;
	cvt.sat.f32.f32 	%f107, %f106;
	fma.rm.f32 	%f108, %f107, %f95, %f94;
	add.f32 	%f109, %f108, 0fCB40007F;
	neg.f32 	%f110, %f109;
	fma.rn.f32 	%f111, %f105, 0f3FB8AA3B, %f110;
	fma.rn.f32 	%f112, %f105, 0f32A57060, %f111;
	mov.b32 	%r46, %f108;
	shl.b32 	%r47, %r46, 23;
	mov.b32 	%f113, %r47;
	ex2.approx.ftz.f32 	%f114, %f112;
	fma.rn.f32 	%f115, %f114, %f113, %f103;
	ld.global.f32 	%f116, [%rd54+-8];
	sub.f32 	%f117, %f116, %f298;
	fma.rn.f32 	%f118, %f117, 0f3BBB989D, 0f3F000000;
	cvt.sat.f32.f32 	%f119, %f118;
	fma.rm.f32 	%f120, %f119, %f95, %f94;
	add.f32 	%f121, %f120, 0fCB40007F;
	neg.f32 	%f122, %f121;
	fma.rn.f32 	%f123, %f117, 0f3FB8AA3B, %f122;
	fma.rn.f32 	%f124, %f117, 0f32A57060, %f123;
	mov.b32 	%r48, %f120;
	shl.b32 	%r49, %r48, 23;
	mov.b32 	%f125, %r49;
	ex2.approx.ftz.f32 	%f126, %f124;
	fma.rn.f32 	%f127, %f126, %f125, %f115;
	ld.global.f32 	%f128, [%rd54+-4];
	sub.f32 	%f129, %f128, %f298;
	fma.rn.f32 	%f130, %f129, 0f3BBB989D, 0f3F000000;
	cvt.sat.f32.f32 	%f131, %f130;
	fma.rm.f32 	%f132, %f131, %f95, %f94;
	add.f32 	%f133, %f132, 0fCB40007F;
	neg.f32 	%f134, %f133;
	fma.rn.f32 	%f135, %f129, 0f3FB8AA3B, %f134;
	fma.rn.f32 	%f136, %f129, 0f32A57060, %f135;
	mov.b32 	%r50, %f132;
	shl.b32 	%r51, %r50, 23;
	mov.b32 	%f137, %r51;
	ex2.approx.ftz.f32 	%f138, %f136;
	fma.rn.f32 	%f139, %f138, %f137, %f127;
	ld.global.f32 	%f140, [%rd54];
	sub.f32 	%f141, %f140, %f298;
	fma.rn.f32 	%f142, %f141, 0f3BBB989D, 0f3F000000;
	cvt.sat.f32.f32 	%f143, %f142;
	fma.rm.f32 	%f144, %f143, %f95, %f94;
	add.f32 	%f145, %f144, 0fCB40007F;
	neg.f32 	%f146, %f145;
	fma.rn.f32 	%f147, %f141, 0f3FB8AA3B, %f146;
	fma.rn.f32 	%f148, %f141, 0f32A57060, %f147;
	mov.b32 	%r52, %f144;
	shl.b32 	%r53, %r52, 23;
	mov.b32 	%f149, %r53;
	ex2.approx.ftz.f32 	%f150, %f148;
	fma.rn.f32 	%f151, %f150, %f149, %f139;
	ld.global.f32 	%f152, [%rd54+4];
	sub.f32 	%f153, %f152, %f298;
	fma.rn.f32 	%f154, %f153, 0f3BBB989D, 0f3F000000;
	cvt.sat.f32.f32 	%f155, %f154;
	fma.rm.f32 	%f156, %f155, %f95, %f94;
	add.f32 	%f157, %f156, 0fCB40007F;
	neg.f32 	%f158, %f157;
	fma.rn.f32 	%f159, %f153, 0f3FB8AA3B, %f158;
	fma.rn.f32 	%f160, %f153, 0f32A57060, %f159;
	mov.b32 	%r54, %f156;
	shl.b32 	%r55, %r54, 23;
	mov.b32 	%f161, %r55;
	ex2.approx.ftz.f32 	%f162, %f160;
	fma.rn.f32 	%f163, %f162, %f161, %f151;
	ld.global.f32 	%f164, [%rd54+8];
	sub.f32 	%f165, %f164, %f298;
	fma.rn.f32 	%f166, %f165, 0f3BBB989D, 0f3F000000;
	cvt.sat.f32.f32 	%f167, %f166;
	fma.rm.f32 	%f168, %f167, %f95, %f94;
	add.f32 	%f169, %f168, 0fCB40007F;
	neg.f32 	%f170, %f169;
	fma.rn.f32 	%f171, %f165, 0f3FB8AA3B, %f170;
	fma.rn.f32 	%f172, %f165, 0f32A57060, %f171;
	mov.b32 	%r56, %f168;
	shl.b32 	%r57, %r56, 23;
	mov.b32 	%f173, %r57;
	ex2.approx.ftz.f32 	%f174, %f172;
	fma.rn.f32 	%f175, %f174, %f173, %f163;
	ld.global.f32 	%f176, [%rd54+12];
	sub.f32 	%f177, %f176, %f298;
	fma.rn.f32 	%f178, %f177, 0f3BBB989D, 0f3F000000;
	cvt.sat.f32.f32 	%f179, %f178;
	fma.rm.f32 	%f180, %f179, %f95, %f94;
	add.f32 	%f181, %f180, 0fCB40007F;
	neg.f32 	%f182, %f181;
	fma.rn.f32 	%f183, %f177, 0f3FB8AA3B, %f182;
	fma.rn.f32 	%f184, %f177, 0f32A57060, %f183;
	mov.b32 	%r58, %f180;
	shl.b32 	%r59, %r58, 23;
	mov.b32 	%f185, %r59;
	ex2.approx.ftz.f32 	%f186, %f184;
	fma.rn.f32 	%f307, %f186, %f185, %f175;
	add.s32 	%r86, %r86, 8;
	add.s64 	%rd54, %rd54, 32;
	setp.ne.s32 	%p15, %r86, 0;
	@%p15 bra 	$L__BB2_17;
$L__BB2_18:
	setp.eq.s32 	%p16, %r18, 0;
	@%p16 bra 	$L__BB2_26;
	and.b32  	%r26, %r31, 3;
	setp.lt.u32 	%p17, %r18, 4;
	@%p17 bra 	$L__BB2_21;
	add.s32 	%r60, %r87, %r17;
	mul.wide.u32 	%rd32, %r60, 4;
	add.s64 	%rd33, %rd1, %rd32;
	ld.global.f32 	%f188, [%rd33];
	sub.f32 	%f189, %f188, %f298;
	fma.rn.f32 	%f190, %f189, 0f3BBB989D, 0f3F000000;
	cvt.sat.f32.f32 	%f191, %f190;
	mov.f32 	%f192, 0f4B400001;
	mov.f32 	%f193, 0f437C0000;
	fma.rm.f32 	%f194, %f191, %f193, %f192;
	add.f32 	%f195, %f194, 0fCB40007F;
	neg.f32 	%f196, %f195;
	fma.rn.f32 	%f197, %f189, 0f3FB8AA3B, %f196;
	fma.rn.f32 	%f198, %f189, 0f32A57060, %f197;
	mov.b32 	%r61, %f194;
	shl.b32 	%r62, %r61, 23;
	mov.b32 	%f199, %r62;
	ex2.approx.ftz.f32 	%f200, %f198;
	fma.rn.f32 	%f201, %f200, %f199, %f307;
	cvt.u64.u32 	%rd34, %r17;
	cvt.u64.u32 	%rd35, %r87;
	add.s64 	%rd36, %rd35, %rd34;
	shl.b64 	%rd37, %rd36, 2;
	add.s64 	%rd38, %rd1, %rd37;
	ld.global.f32 	%f202, [%rd38+4];
	sub.f32 	%f203, %f202, %f298;
	fma.rn.f32 	%f204, %f203, 0f3BBB989D, 0f3F000000;
	cvt.sat.f32.f32 	%f205, %f204;
	fma.rm.f32 	%f206, %f205, %f193, %f192;
	add.f32 	%f207, %f206, 0fCB40007F;
	neg.f32 	%f208, %f207;
	fma.rn.f32 	%f209, %f203, 0f3FB8AA3B, %f208;
	fma.rn.f32 	%f210, %f203, 0f32A57060, %f209;
	mov.b32 	%r63, %f206;
	shl.b32 	%r64, %r63, 23;
	mov.b32 	%f211, %r64;
	ex2.approx.ftz.f32 	%f212, %f210;
	fma.rn.f32 	%f213, %f212, %f211, %f201;
	ld.global.f32 	%f214, [%rd38+8];
	sub.f32 	%f215, %f214, %f298;
	fma.rn.f32 	%f216, %f215, 0f3BBB989D, 0f3F000000;
	cvt.sat.f32.f32 	%f217, %f216;
	fma.rm.f32 	%f218, %f217, %f193, %f192;
	add.f32 	%f219, %f218, 0fCB40007F;
	neg.f32 	%f220, %f219;
	fma.rn.f32 	%f221, %f215, 0f3FB8AA3B, %f220;
	fma.rn.f32 	%f222, %f215, 0f32A57060, %f221;
	mov.b32 	%r65, %f218;
	shl.b32 	%r66, %r65, 23;
	mov.b32 	%f223, %r66;
	ex2.approx.ftz.f32 	%f224, %f222;
	fma.rn.f32 	%f225, %f224, %f223, %f213;
	ld.global.f32 	%f226, [%rd38+12];
	sub.f32 	%f227, %f226, %f298;
	fma.rn.f32 	%f228, %f227, 0f3BBB989D, 0f3F000000;
	cvt.sat.f32.f32 	%f229, %f228;
	fma.rm.f32 	%f230, %f229, %f193, %f192;
	add.f32 	%f231, %f230, 0fCB40007F;
	neg.f32 	%f232, %f231;
	fma.rn.f32 	%f233, %f227, 0f3FB8AA3B, %f232;
	fma.rn.f32 	%f234, %f227, 0f32A57060, %f233;
	mov.b32 	%r67, %f230;
	shl.b32 	%r68, %r67, 23;
	mov.b32 	%f235, %r68;
	ex2.approx.ftz.f32 	%f236, %f234;
	fma.rn.f32 	%f307, %f236, %f235, %f225;
	add.s32 	%r87, %r87, 4;
$L__BB2_21:
	setp.eq.s32 	%p18, %r26, 0;
	@%p18 bra 	$L__BB2_26;
	setp.eq.s32 	%p19, %r26, 1;
	@%p19 bra 	$L__BB2_24;
	add.s32 	%r69, %r87, %r17;
	mul.wide.u32 	%rd39, %r69, 4;
	add.s64 	%rd40, %rd1, %rd39;
	ld.global.f32 	%f238, [%rd40];
	sub.f32 	%f239, %f238, %f298;
	fma.rn.f32 	%f240, %f239, 0f3BBB989D, 0f3F000000;
	cvt.sat.f32.f32 	%f241, %f240;
	mov.f32 	%f242, 0f4B400001;
	mov.f32 	%f243, 0f437C0000;
	fma.rm.f32 	%f244, %f241, %f243, %f242;
	add.f32 	%f245, %f244, 0fCB40007F;
	neg.f32 	%f246, %f245;
	fma.rn.f32 	%f247, %f239, 0f3FB8AA3B, %f246;
	fma.rn.f32 	%f248, %f239, 0f32A57060, %f247;
	mov.b32 	%r70, %f244;
	shl.b32 	%r71, %r70, 23;
	mov.b32 	%f249, %r71;
	ex2.approx.ftz.f32 	%f250, %f248;
	fma.rn.f32 	%f251, %f250, %f249, %f307;
	cvt.u64.u32 	%rd41, %r17;
	cvt.u64.u32 	%rd42, %r87;
	add.s64 	%rd43, %rd42, %rd41;
	shl.b64 	%rd44, %rd43, 2;
	add.s64 	%rd45, %rd1, %rd44;
	ld.global.f32 	%f252, [%rd45+4];
	sub.f32 	%f253, %f252, %f298;
	fma.rn.f32 	%f254, %f253, 0f3BBB989D, 0f3F000000;
	cvt.sat.f32.f32 	%f255, %f254;
	fma.rm.f32 	%f256, %f255, %f243, %f242;
	add.f32 	%f257, %f256, 0fCB40007F;
	neg.f32 	%f258, %f257;
	fma.rn.f32 	%f259, %f253, 0f3FB8AA3B, %f258;
	fma.rn.f32 	%f260, %f253, 0f32A57060, %f259;
	mov.b32 	%r72, %f256;
	shl.b32 	%r73, %r72, 23;
	mov.b32 	%f261, %r73;
	ex2.approx.ftz.f32 	%f262, %f260;
	fma.rn.f32 	%f307, %f262, %f261, %f251;
	add.s32 	%r87, %r87, 2;
$L__BB2_24:
	and.b32  	%r74, %r31, 1;
	setp.eq.b32 	%p20, %r74, 1;
	not.pred 	%p21, %p20;
	@%p21 bra 	$L__BB2_26;
	add.s32 	%r75, %r87, %r17;
	mul.wide.u32 	%rd46, %r75, 4;
	add.s64 	%rd47, %rd1, %rd46;
	ld.global.f32 	%f263, [%rd47];
	sub.f32 	%f264, %f263, %f298;
	fma.rn.f32 	%f265, %f264, 0f3BBB989D, 0f3F000000;
	cvt.sat.f32.f32 	%f266, %f265;
	mov.f32 	%f267, 0f4B400001;
	mov.f32 	%f268, 0f437C0000;
	fma.rm.f32 	%f269, %f266, %f268, %f267;
	add.f32 	%f270, %f269, 0fCB40007F;
	neg.f32 	%f271, %f270;
	fma.rn.f32 	%f272, %f264, 0f3FB8AA3B, %f271;
	fma.rn.f32 	%f273, %f264, 0f32A57060, %f272;
	mov.b32 	%r76, %f269;
	shl.b32 	%r77, %r76, 23;
	mov.b32 	%f274, %r77;
	ex2.approx.ftz.f32 	%f275, %f273;
	fma.rn.f32 	%f307, %f275, %f274, %f307;
$L__BB2_26:
	mad.lo.s32 	%r78, %r2, %r31, %r1;
	mul.wide.s32 	%rd48, %r78, 4;
	add.s64 	%rd49, %rd1, %rd48;
	ld.global.f32 	%f276, [%rd49];
	sub.f32 	%f277, %f276, %f298;
	fma.rn.f32 	%f278, %f277, 0f3BBB989D, 0f3F000000;
	cvt.sat.f32.f32 	%f279, %f278;
	mov.f32 	%f280, 0f4B400001;
	mov.f32 	%f281, 0f437C0000;
	fma.rm.f32 	%f282, %f279, %f281, %f280;
	add.f32 	%f283, %f282, 0fCB40007F;
	neg.f32 	%f284, %f283;
	fma.rn.f32 	%f285, %f277, 0f3FB8AA3B, %f284;
	fma.rn.f32 	%f286, %f277, 0f32A57060, %f285;
	mov.b32 	%r79, %f282;
	shl.b32 	%r80, %r79, 23;
	mov.b32 	%f287, %r80;
	ex2.approx.ftz.f32 	%f288, %f286;
	mul.f32 	%f289, %f288, %f287;
	div.rn.f32 	%f290, %f289, %f307;
	cvta.to.global.u64 	%rd50, %rd11;
	add.s64 	%rd51, %rd50, %rd48;
	st.global.f32 	[%rd51], %f290;
$L__BB2_27:
	ret;

}
	// .globl	_Z13cross_entropyiiPfS_S_
.visible .entry _Z13cross_entropyiiPfS_S_(
	.param .u32 _Z13cross_entropyiiPfS_S__param_0,
	.param .u32 _Z13cross_entropyiiPfS_S__param_1,
	.param .u64 .ptr .align 1 _Z13cross_entropyiiPfS_S__param_2,
	.param .u64 .ptr .align 1 _Z13cross_entropyiiPfS_S__param_3,
	.param .u64 .ptr .align 1 _Z13cross_entropyiiPfS_S__param_4
)
{
	.reg .pred 	%p<19>;
	.reg .b32 	%r<105>;
	.reg .b32 	%f<19>;
	.reg .b64 	%rd<17>;
	.reg .b64 	%fd<152>;

	ld.param.u32 	%r40, [_Z13cross_entropyiiPfS_S__param_0];
	ld.param.u32 	%r41, [_Z13cross_entropyiiPfS_S__param_1];
	ld.param.u64 	%rd8, [_Z13cross_entropyiiPfS_S__param_2];
	ld.param.u64 	%rd9, [_Z13cross_entropyiiPfS_S__param_3];
	ld.param.u64 	%rd7, [_Z13cross_entropyiiPfS_S__param_4];
	cvta.to.global.u64 	%rd1, %rd8;
	cvta.to.global.u64 	%rd2, %rd9;
	mov.u32 	%r42, %ctaid.x;
	mov.u32 	%r43, %ntid.x;
	mov.u32 	%r44, %tid.x;
	mad.lo.s32 	%r1, %r42, %r43, %r44;
	setp.ge.s32 	%p1, %r1, %r41;
	@%p1 bra 	$L__BB3_30;
	setp.lt.s32 	%p2, %r40, 1;
	mov.f32 	%f18, 0f00000000;
	@%p2 bra 	$L__BB3_29;
	mul.lo.s32 	%r2, %r1, %r40;
	mov.b32 	%r46, 1127219200;
	mov.b32 	%r47, -2147483648;
	mov.b64 	%fd1, {%r47, %r46};
	setp.eq.s32 	%p3, %r40, 1;
	mov.f64 	%fd148, 0d0000000000000000;
	mov.b32 	%r100, 0;
	@%p3 bra 	$L__BB3_20;
	and.b32  	%r48, %r40, 2147483646;
	neg.s32 	%r91, %r48;
	add.s64 	%rd3, %rd1, 4;
	add.s64 	%rd4, %rd2, 4;
	mov.f32 	%f18, 0f00000000;
	mov.u32 	%r90, %r2;
$L__BB3_4:
	mul.wide.s32 	%rd10, %r90, 4;
	add.s64 	%rd5, %rd3, %rd10;
	add.s64 	%rd6, %rd4, %rd10;
	ld.global.f32 	%f2, [%rd6+-4];
	ld.global.f32 	%f13, [%rd5+-4];
	cvt.f64.f32 	%fd32, %f13;
	max.f64 	%fd142, %fd32, 0d3EB0C6F7A0B5ED8D;
	{
	.reg .b32 %temp; 
	mov.b64 	{%temp, %r92}, %fd142;
	}
	{
	.reg .b32 %temp; 
	mov.b64 	{%r93, %temp}, %fd142;
	}
	setp.gt.s32 	%p4, %r92, 1048575;
	mov.b32 	%r94, -1023;
	@%p4 bra 	$L__BB3_6;
	mul.f64 	%fd142, %fd142, 0d4350000000000000;
	{
	.reg .b32 %temp; 
	mov.b64 	{%temp, %r92}, %fd142;
	}
	{
	.reg .b32 %temp; 
	mov.b64 	{%r93, %temp}, %fd142;
	}
	mov.b32 	%r94, -1077;
$L__BB3_6:
	add.s32 	%r51, %r92, -1;
	setp.gt.u32 	%p5, %r51, 2146435070;
	@%p5 bra 	$L__BB3_10;
	shr.u32 	%r54, %r92, 20;
	add.s32 	%r95, %r94, %r54;
	and.b32  	%r55, %r92, 1048575;
	or.b32  	%r56, %r55, 1072693248;
	mov.b64 	%fd143, {%r93, %r56};
	setp.lt.u32 	%p7, %r56, 1073127583;
	@%p7 bra 	$L__BB3_9;
	{
	.reg .b32 %temp; 
	mov.b64 	{%r57, %temp}, %fd143;
	}
	{
	.reg .b32 %temp; 
	mov.b64 	{%temp, %r58}, %fd143;
	}
	add.s32 	%r59, %r58, -1048576;
	mov.b64 	%fd143, {%r57, %r59};
	add.s32 	%r95, %r95, 1;
$L__BB3_9:
	add.f64 	%fd34, %fd143, 0dBFF0000000000000;
	add.f64 	%fd35, %fd143, 0d3FF0000000000000;
	rcp.approx.ftz.f64 	%fd36, %fd35;
	neg.f64 	%fd37, %fd35;
	fma.rn.f64 	%fd38, %fd37, %fd36, 0d3FF0000000000000;
	fma.rn.f64 	%fd39, %fd38, %fd38, %fd38;
	fma.rn.f64 	%fd40, %fd39, %fd36, %fd36;
	mul.f64 	%fd41, %fd34, %fd40;
	fma.rn.f64 	%fd42, %fd34, %fd40, %fd41;
	mul.f64 	%fd43, %fd42, %fd42;
	fma.rn.f64 	%fd44, %fd43, 0d3EB1380B3AE80F1E, 0d3ED0EE258B7A8B04;
	fma.rn.f64 	%fd45, %fd44, %fd43, 0d3EF3B2669F02676F;
	fma.rn.f64 	%fd46, %fd45, %fd43, 0d3F1745CBA9AB0956;
	fma.rn.f64 	%fd47, %fd46, %fd43, 0d3F3C71C72D1B5154;
	fma.rn.f64 	%fd48, %fd47, %fd43, 0d3F624924923BE72D;
	fma.rn.f64 	%fd49, %fd48, %fd43, 0d3F8999999999A3C4;
	fma.rn.f64 	%fd50, %fd49, %fd43, 0d3FB5555555555554;
	sub.f64 	%fd51, %fd34, %fd42;
	add.f64 	%fd52, %fd51, %fd51;
	neg.f64 	%fd53, %fd42;
	fma.rn.f64 	%fd54, %fd53, %fd34, %fd52;
	mul.f64 	%fd55, %fd40, %fd54;
	mul.f64 	%fd56, %fd43, %fd50;
	fma.rn.f64 	%fd57, %fd56, %fd42, %fd55;
	xor.b32  	%r60, %r95, -2147483648;
	mov.b32 	%r61, 1127219200;
	mov.b64 	%fd58, {%r60, %r61};
	sub.f64 	%fd59, %fd58, %fd1;
	fma.rn.f64 	%fd60, %fd59, 0d3FE62E42FEFA39EF, %fd42;
	fma.rn.f64 	%fd61, %fd59, 0dBFE62E42FEFA39EF, %fd60;
	sub.f64 	%fd62, %fd61, %fd42;
	sub.f64 	%fd63, %fd57, %fd62;
	fma.rn.f64 	%fd64, %fd59, 0d3C7ABC9E3B39803F, %fd63;
	add.f64 	%fd144, %fd60, %fd64;
	bra.uni 	$L__BB3_11;
$L__BB3_10:
	fma.rn.f64 	%fd33, %fd142, 0d7FF0000000000000, 0d7FF0000000000000;
	{
	.reg .b32 %temp; 
	mov.b64 	{%temp, %r52}, %fd142;
	}
	and.b32  	%r53, %r52, 2147483647;
	setp.eq.s32 	%p6, %r53, 0;
	selp.f64 	%fd144, 0dFFF0000000000000, %fd33, %p6;
$L__BB3_11:
	cvt.f64.f32 	%fd65, %f2;
	mul.f64 	%fd66, %fd144, %fd65;
	cvt.f64.f32 	%fd67, %f18;
	sub.f64 	%fd68, %fd67, %fd66;
	cvt.rn.f32.f64 	%f3, %fd68;
	ld.global.f32 	%f4, [%rd6];
	ld.global.f32 	%f14, [%rd5];
	cvt.f64.f32 	%fd69, %f14;
	max.f64 	%fd145, %fd69, 0d3EB0C6F7A0B5ED8D;
	{
	.reg .b32 %temp; 
	mov.b64 	{%temp, %r96}, %fd145;
	}
	{
	.reg .b32 %temp; 
	mov.b64 	{%r97, %temp}, %fd145;
	}
	setp.gt.s32 	%p8, %r96, 1048575;
	mov.b32 	%r98, -1023;
	@%p8 bra 	$L__BB3_13;
	mul.f64 	%fd145, %fd145, 0d4350000000000000;
	{
	.reg .b32 %temp; 
	mov.b64 	{%temp, %r96}, %fd145;
	}
	{
	.reg .b32 %temp; 
	mov.b64 	{%r97, %temp}, %fd145;
	}
	mov.b32 	%r98, -1077;
$L__BB3_13:
	add.s32 	%r64, %r96, -1;
	setp.lt.u32 	%p9, %r64, 2146435071;
	@%p9 bra 	$L__BB3_15;
	fma.rn.f64 	%fd70, %fd145, 0d7FF0000000000000, 0d7FF0000000000000;
	{
	.reg .b32 %temp; 
	mov.b64 	{%temp, %r65}, %fd145;
	}
	and.b32  	%r66, %r65, 2147483647;
	setp.eq.s32 	%p10, %r66, 0;
	selp.f64 	%fd147, 0dFFF0000000000000, %fd70, %p10;
	bra.uni 	$L__BB3_18;
$L__BB3_15:
	shr.u32 	%r67, %r96, 20;
	add.s32 	%r99, %r98, %r67;
	and.b32  	%r68, %r96, 1048575;
	or.b32  	%r69, %r68, 1072693248;
	mov.b64 	%fd146, {%r97, %r69};
	setp.lt.u32 	%p11, %r69, 1073127583;
	@%p11 bra 	$L__BB3_17;
	{
	.reg .b32 %temp; 
	mov.b64 	{%r70, %temp}, %fd146;
	}
	{
	.reg .b32 %temp; 
	mov.b64 	{%temp, %r71}, %fd146;
	}
	add.s32 	%r72, %r71, -1048576;
	mov.b64 	%fd146, {%r70, %r72};
	add.s32 	%r99, %r99, 1;
$L__BB3_17:
	add.f64 	%fd71, %fd146, 0dBFF0000000000000;
	add.f64 	%fd72, %fd146, 0d3FF0000000000000;
	rcp.approx.ftz.f64 	%fd73, %fd72;
	neg.f64 	%fd74, %fd72;
	fma.rn.f64 	%fd75, %fd74, %fd73, 0d3FF0000000000000;
	fma.rn.f64 	%fd76, %fd75, %fd75, %fd75;
	fma.rn.f64 	%fd77, %fd76, %fd73, %fd73;
	mul.f64 	%fd78, %fd71, %fd77;
	fma.rn.f64 	%fd79, %fd71, %fd77, %fd78;
	mul.f64 	%fd80, %fd79, %fd79;
	fma.rn.f64 	%fd81, %fd80, 0d3EB1380B3AE80F1E, 0d3ED0EE258B7A8B04;
	fma.rn.f64 	%fd82, %fd81, %fd80, 0d3EF3B2669F02676F;
	fma.rn.f64 	%fd83, %fd82, %fd80, 0d3F1745CBA9AB0956;
	fma.rn.f64 	%fd84, %fd83, %fd80, 0d3F3C71C72D1B5154;
	fma.rn.f64 	%fd85, %fd84, %fd80, 0d3F624924923BE72D;
	fma.rn.f64 	%fd86, %fd85, %fd80, 0d3F8999999999A3C4;
	fma.rn.f64 	%fd87, %fd86, %fd80, 0d3FB5555555555554;
	sub.f64 	%fd88, %fd71, %fd79;
	add.f64 	%fd89, %fd88, %fd88;
	neg.f64 	%fd90, %fd79;
	fma.rn.f64 	%fd91, %fd90, %fd71, %fd89;
	mul.f64 	%fd92, %fd77, %fd91;
	mul.f64 	%fd93, %fd80, %fd87;
	fma.rn.f64 	%fd94, %fd93, %fd79, %fd92;
	xor.b32  	%r73, %r99, -2147483648;
	mov.b32 	%r74, 1127219200;
	mov.b64 	%fd95, {%r73, %r74};
	sub.f64 	%fd96, %fd95, %fd1;
	fma.rn.f64 	%fd97, %fd96, 0d3FE62E42FEFA39EF, %fd79;
	fma.rn.f64 	%fd98, %fd96, 0dBFE62E42FEFA39EF, %fd97;
	sub.f64 	%fd99, %fd98, %fd79;
	sub.f64 	%fd100, %fd94, %fd99;
	fma.rn.f64 	%fd101, %fd96, 0d3C7ABC9E3B39803F, %fd100;
	add.f64 	%fd147, %fd97, %fd101;
$L__BB3_18:
	cvt.f64.f32 	%fd102, %f4;
	mul.f64 	%fd103, %fd147, %fd102;
	cvt.f64.f32 	%fd104, %f3;
	sub.f64 	%fd105, %fd104, %fd103;
	cvt.rn.f32.f64 	%f18, %fd105;
	add.s32 	%r91, %r91, 2;
	add.s32 	%r90, %r90, 2;
	setp.ne.s32 	%p12, %r91, 0;
	@%p12 bra 	$L__BB3_4;
	cvt.f64.f32 	%fd148, %f18;
	and.b32  	%r100, %r40, 2147483646;
$L__BB3_20:
	and.b32  	%r75, %r40, 1;
	setp.eq.b32 	%p13, %r75, 1;
	not.pred 	%p14, %p13;
	@%p14 bra 	$L__BB3_29;
	add.s32 	%r77, %r100, %r2;
	mul.wide.s32 	%rd11, %r77, 4;
	add.s64 	%rd12, %rd2, %rd11;
	ld.global.f32 	%f7, [%rd12];
	add.s64 	%rd13, %rd1, %rd11;
	ld.global.f32 	%f15, [%rd13];
	cvt.f64.f32 	%fd106, %f15;
	max.f64 	%fd149, %fd106, 0d3EB0C6F7A0B5ED8D;
	{
	.reg .b32 %temp; 
	mov.b64 	{%temp, %r101}, %fd149;
	}
	{
	.reg .b32 %temp; 
	mov.b64 	{%r102, %temp}, %fd149;
	}
	setp.gt.s32 	%p15, %r101, 1048575;
	mov.b32 	%r103, -1023;
	@%p15 bra 	$L__BB3_23;
	mul.f64 	%fd149, %fd149, 0d4350000000000000;
	{
	.reg .b32 %temp; 
	mov.b64 	{%temp, %r101}, %fd149;
	}
	{
	.reg .b32 %temp; 
	mov.b64 	{%r102, %temp}, %fd149;
	}
	mov.b32 	%r103, -1077;
$L__BB3_23:
	add.s32 	%r79, %r101, -1;
	setp.lt.u32 	%p16, %r79, 2146435071;
	@%p16 bra 	$L__BB3_25;
	fma.rn.f64 	%fd107, %fd149, 0d7FF0000000000000, 0d7FF0000000000000;
	{
	.reg .b32 %temp; 
	mov.b64 	{%temp, %r80}, %fd149;
	}
	and.b32  	%r81, %r80, 2147483647;
	setp.eq.s32 	%p17, %r81, 0;
	selp.f64 	%fd151, 0dFFF0000000000000, %fd107, %p17;
	bra.uni 	$L__BB3_28;
$L__BB3_25:
	shr.u32 	%r82, %r101, 20;
	add.s32 	%r104, %r103, %r82;
	and.b32  	%r83, %r101, 1048575;
	or.b32  	%r84, %r83, 1072693248;
	mov.b64 	%fd150, {%r102, %r84};
	setp.lt.u32 	%p18, %r84, 1073127583;
	@%p18 bra 	$L__BB3_27;
	{
	.reg .b32 %temp; 
	mov.b64 	{%r85, %temp}, %fd150;
	}
	{
	.reg .b32 %temp; 
	mov.b64 	{%temp, %r86}, %fd150;
	}
	add.s32 	%r87, %r86, -1048576;
	mov.b64 	%fd150, {%r85, %r87};
	add.s32 	%r104, %r104, 1;
$L__BB3_27:
	add.f64 	%fd108, %fd150, 0dBFF0000000000000;
	add.f64 	%fd109, %fd150, 0d3FF0000000000000;
	rcp.approx.ftz.f64 	%fd110, %fd109;
	neg.f64 	%fd111, %fd109;
	fma.rn.f64 	%fd112, %fd111, %fd110, 0d3FF0000000000000;
	fma.rn.f64 	%fd113, %fd112, %fd112, %fd112;
	fma.rn.f64 	%fd114, %fd113, %fd110, %fd110;
	mul.f64 	%fd115, %fd108, %fd114;
	fma.rn.f64 	%fd116, %fd108, %fd114, %fd115;
	mul.f64 	%fd117, %fd116, %fd116;
	fma.rn.f64 	%fd118, %fd117, 0d3EB1380B3AE80F1E, 0d3ED0EE258B7A8B04;
	fma.rn.f64 	%fd119, %fd118, %fd117, 0d3EF3B2669F02676F;
	fma.rn.f64 	%fd120, %fd119, %fd117, 0d3F1745CBA9AB0956;
	fma.rn.f64 	%fd121, %fd120, %fd117, 0d3F3C71C72D1B5154;
	fma.rn.f64 	%fd122, %fd121, %fd117, 0d3F624924923BE72D;
	fma.rn.f64 	%fd123, %fd122, %fd117, 0d3F8999999999A3C4;
	fma.rn.f64 	%fd124, %fd123, %fd117, 0d3FB5555555555554;
	sub.f64 	%fd125, %fd108, %fd116;
	add.f64 	%fd126, %fd125, %fd125;
	neg.f64 	%fd127, %fd116;
	fma.rn.f64 	%fd128, %fd127, %fd108, %fd126;
	mul.f64 	%fd129, %fd114, %fd128;
	mul.f64 	%fd130, %fd117, %fd124;
	fma.rn.f64 	%fd131, %fd130, %fd116, %fd129;
	xor.b32  	%r88, %r104, -2147483648;
	mov.b32 	%r89, 1127219200;
	mov.b64 	%fd132, {%r88, %r89};
	sub.f64 	%fd133, %fd132, %fd1;
	fma.rn.f64 	%fd134, %fd133, 0d3FE62E42FEFA39EF, %fd116;
	fma.rn.f64 	%fd135, %fd133, 0dBFE62E42FEFA39EF, %fd134;
	sub.f64 	%fd136, %fd135, %fd116;
	sub.f64 	%fd137, %fd131, %fd136;
	fma.rn.f64 	%fd138, %fd133, 0d3C7ABC9E3B39803F, %fd137;
	add.f64 	%fd151, %fd134, %fd138;
$L__BB3_28:
	cvt.f64.f32 	%fd139, %f7;
	mul.f64 	%fd140, %fd151, %fd139;
	sub.f64 	%fd141, %fd148, %fd140;
	cvt.rn.f32.f64 	%f18, %fd141;
$L__BB3_29:
	cvta.to.global.u64 	%rd14, %rd7;
	mul.wide.s32 	%rd15, %r1, 4;
	add.s64 	%rd16, %rd14, %rd15;
	st.global.f32 	[%rd16], %f18;
$L__BB3_30:
	ret;

}
	// .globl	_Z9init_randiiPf
.visible .entry _Z9init_randiiPf(
	.param .u32 _Z9init_randiiPf_param_0,
	.param .u32 _Z9init_randiiPf_param_1,
	.param .u64 .ptr .align 1 _Z9init_randiiPf_param_2
)
{
	.local .align 8 .b8 	__local_depot4[48];
	.reg .b64 	%SP;
	.reg .b64 	%SPL;
	.reg .pred 	%p<66>;
	.reg .b32 	%r<1199>;
	.reg .b32 	%f<3>;
	.reg .b64 	%rd<27>;

	mov.u64 	%SPL, __local_depot4;
	ld.param.u32 	%r539, [_Z9init_randiiPf_param_0];
	ld.param.u32 	%r540, [_Z9init_randiiPf_param_1];
	ld.param.u64 	%rd10, [_Z9init_randiiPf_param_2];
	mov.u32 	%r541, %ctaid.x;
	mov.u32 	%r542, %ntid.x;
	mov.u32 	%r543, %tid.x;
	mad.lo.s32 	%r1, %r541, %r542, %r543;
	mov.u32 	%r544, %ctaid.y;
	mov.u32 	%r545, %ntid.y;
	mov.u32 	%r546, %tid.y;
	mad.lo.s32 	%r2, %r544, %r545, %r546;
	setp.ge.s32 	%p1, %r2, %r540;
	setp.ge.s32 	%p2, %r1, %r539;
	or.pred  	%p3, %p2, %p1;
	@%p3 bra 	$L__BB4_117;
	add.u64 	%rd1, %SPL, 0;
	mad.lo.s32 	%r549, %r2, %r539, %r1;
	cvt.s64.s32 	%rd2, %r549;
	mov.b32 	%r935, -9920396;
	mov.b32 	%r550, -771510409;
	st.local.v2.u32 	[%rd1], {%r550, %r935};
	mov.b32 	%r551, -123459836;
	mov.b32 	%r552, -308902214;
	st.local.v2.u32 	[%rd1+8], {%r552, %r551};
	mov.b32 	%r931, -127593864;
	mov.b32 	%r553, -589760388;
	st.local.v2.u32 	[%rd1+16], {%r553, %r931};
	setp.eq.s32 	%p4, %r549, 0;
	@%p4 bra 	$L__BB4_116;
	mov.b32 	%r918, 0;
	mov.b32 	%r935, -9920396;
	mov.b32 	%r931, -127593864;
	mov.u64 	%rd13, precalc_xorwow_matrix;
	mov.u64 	%rd26, %rd2;
$L__BB4_3:
	mov.u64 	%rd3, %rd26;
	and.b64  	%rd4, %rd3, 3;
	setp.eq.s64 	%p5, %rd4, 0;
	@%p5 bra 	$L__BB4_115;
	mul.wide.u32 	%rd12, %r918, 3200;
	add.s64 	%rd5, %rd13, %rd12;
	mov.b32 	%r931, 0;
	mov.u32 	%r932, %r931;
	mov.u32 	%r933, %r931;
	mov.u32 	%r934, %r931;
	mov.u32 	%r935, %r931;
	mov.u32 	%r924, %r931;
$L__BB4_5:
	mul.wide.u32 	%rd14, %r924, 4;
	add.s64 	%rd15, %rd1, %rd14;
	ld.local.u32 	%r12, [%rd15+4];
	shl.b32 	%r13, %r924, 5;
	mov.b32 	%r930, 0;
$L__BB4_6:
	.pragma "nounroll";
	shr.u32 	%r559, %r12, %r930;
	and.b32  	%r560, %r559, 1;
	setp.eq.b32 	%p6, %r560, 1;
	not.pred 	%p7, %p6;
	add.s32 	%r561, %r13, %r930;
	mul.lo.s32 	%r562, %r561, 5;
	mul.wide.u32 	%rd16, %r562, 4;
	add.s64 	%rd6, %rd5, %rd16;
	@%p7 bra 	$L__BB4_8;
	ld.global.u32 	%r563, [%rd6];
	xor.b32  	%r935, %r935, %r563;
	ld.global.u32 	%r564, [%rd6+4];
	xor.b32  	%r934, %r934, %r564;
	ld.global.u32 	%r565, [%rd6+8];
	xor.b32  	%r933, %r933, %r565;
	ld.global.u32 	%r566, [%rd6+12];
	xor.b32  	%r932, %r932, %r566;
	ld.global.u32 	%r567, [%rd6+16];
	xor.b32  	%r931, %r931, %r567;
$L__BB4_8:
	and.b32  	%r569, %r559, 2;
	setp.eq.s32 	%p8, %r569, 0;
	@%p8 bra 	$L__BB4_10;
	ld.global.u32 	%r570, [%rd6+20];
	xor.b32  	%r935, %r935, %r570;
	ld.global.u32 	%r571, [%rd6+24];
	xor.b32  	%r934, %r934, %r571;
	ld.global.u32 	%r572, [%rd6+28];
	xor.b32  	%r933, %r933, %r572;
	ld.global.u32 	%r573, [%rd6+32];
	xor.b32  	%r932, %r932, %r573;
	ld.global.u32 	%r574, [%rd6+36];
	xor.b32  	%r931, %r931, %r574;
$L__BB4_10:
	and.b32  	%r576, %r559, 4;
	setp.eq.s32 	%p9, %r576, 0;
	@%p9 bra 	$L__BB4_12;
	ld.global.u32 	%r577, [%rd6+40];
	xor.b32  	%r935, %r935, %r577;
	ld.global.u32 	%r578, [%rd6+44];
	xor.b32  	%r934, %r934, %r578;
	ld.global.u32 	%r579, [%rd6+48];
	xor.b32  	%r933, %r933, %r579;
	ld.global.u32 	%r580, [%rd6+52];
	xor.b32  	%r932, %r932, %r580;
	ld.global.u32 	%r581, [%rd6+56];
	xor.b32  	%r931, %r931, %r581;
$L__BB4_12:
	and.b32  	%r583, %r559, 8;
	setp.eq.s32 	%p10, %r583, 0;
	@%p10 bra 	$L__BB4_14;
	ld.global.u32 	%r584, [%rd6+60];
	xor.b32  	%r935, %r935, %r584;
	ld.global.u32 	%r585, [%rd6+64];
	xor.b32  	%r934, %r934, %r585;
	ld.global.u32 	%r586, [%rd6+68];
	xor.b32  	%r933, %r933, %r586;
	ld.global.u32 	%r587, [%rd6+72];
	xor.b32  	%r932, %r932, %r587;
	ld.global.u32 	%r588, [%rd6+76];
	xor.b32  	%r931, %r931, %r588;
$L__BB4_14:
	and.b32  	%r590, %r559, 16;
	setp.eq.s32 	%p11, %r590, 0;
	@%p11 bra 	$L__BB4_16;
	ld.global.u32 	%r591, [%rd6+80];
	xor.b32  	%r935, %r935, %r591;
	ld.global.u32 	%r592, [%rd6+84];
	xor.b32  	%r934, %r934, %r592;
	ld.global.u32 	%r593, [%rd6+88];
	xor.b32  	%r933, %r933, %r593;
	ld.global.u32 	%r594, [%rd6+92];
	xor.b32  	%r932, %r932, %r594;
	ld.global.u32 	%r595, [%rd6+96];
	xor.b32  	%r931, %r931, %r595;
$L__BB4_16:
	and.b32  	%r597, %r559, 32;
	setp.eq.s32 	%p12, %r597, 0;
	@%p12 bra 	$L__BB4_18;
	ld.global.u32 	%r598, [%rd6+100];
	xor.b32  	%r935, %r935, %r598;
	ld.global.u32 	%r599, [%rd6+104];
	xor.b32  	%r934, %r934, %r599;
	ld.global.u32 	%r600, [%rd6+108];
	xor.b32  	%r933, %r933, %r600;
	ld.global.u32 	%r601, [%rd6+112];
	xor.b32  	%r932, %r932, %r601;
	ld.global.u32 	%r602, [%rd6+116];
	xor.b32  	%r931, %r931, %r602;
$L__BB4_18:
	and.b32  	%r604, %r559, 64;
	setp.eq.s32 	%p13, %r604, 0;
	@%p13 bra 	$L__BB4_20;
	ld.global.u32 	%r605, [%rd6+120];
	xor.b32  	%r935, %r935, %r605;
	ld.global.u32 	%r606, [%rd6+124];
	xor.b32  	%r934, %r934, %r606;
	ld.global.u32 	%r607, [%rd6+128];
	xor.b32  	%r933, %r933, %r607;
	ld.global.u32 	%r608, [%rd6+132];
	xor.b32  	%r932, %r932, %r608;
	ld.global.u32 	%r609, [%rd6+136];
	xor.b32  	%r931, %r931, %r609;
$L__BB4_20:
	and.b32  	%r611, %r559, 128;
	setp.eq.s32 	%p14, %r611, 0;
	@%p14 bra 	$L__BB4_22;
	ld.global.u32 	%r612, [%rd6+140];
	xor.b32  	%r935, %r935, %r612;
	ld.global.u32 	%r613, [%rd6+144];
	xor.b32  	%r934, %r934, %r613;
	ld.global.u32 	%r614, [%rd6+148];
	xor.b32  	%r933, %r933, %r614;
	ld.global.u32 	%r615, [%rd6+152];
	xor.b32  	%r932, %r932, %r615;
	ld.global.u32 	%r616, [%rd6+156];
	xor.b32  	%r931, %r931, %r616;
$L__BB4_22:
	and.b32  	%r618, %r559, 256;
	setp.eq.s32 	%p15, %r618, 0;
	@%p15 bra 	$L__BB4_24;
	ld.global.u32 	%r619, [%rd6+160];
	xor.b32  	%r935, %r935, %r619;
	ld.global.u32 	%r620, [%rd6+164];
	xor.b32  	%r934, %r934, %r620;
	ld.global.u32 	%r621, [%rd6+168];
	xor.b32  	%r933, %r933, %r621;
	ld.global.u32 	%r622, [%rd6+172];
	xor.b32  	%r932, %r932, %r622;
	ld.global.u32 	%r623, [%rd6+176];
	xor.b32  	%r931, %r931, %r623;
$L__BB4_24:
	and.b32  	%r625, %r559, 512;
	setp.eq.s32 	%p16, %r625, 0;
	@%p16 bra 	$L__BB4_26;
	ld.global.u32 	%r626, [%rd6+180];
	xor.b32  	%r935, %r935, %r626;
	ld.global.u32 	%r627, [%rd6+184];
	xor.b32  	%r934, %r934, %r627;
	ld.global.u32 	%r628, [%rd6+188];
	xor.b32  	%r933, %r933, %r628;
	ld.global.u32 	%r629, [%rd6+192];
	xor.b32  	%r932, %r932, %r629;
	ld.global.u32 	%r630, [%rd6+196];
	xor.b32  	%r931, %r931, %r630;
$L__BB4_26:
	and.b32  	%r632, %r559, 1024;
	setp.eq.s32 	%p17, %r632, 0;
	@%p17 bra 	$L__BB4_28;
	ld.global.u32 	%r633, [%rd6+200];
	xor.b32  	%r935, %r935, %r633;
	ld.global.u32 	%r634, [%rd6+204];
	xor.b32  	%r934, %r934, %r634;
	ld.global.u32 	%r635, [%rd6+208];
	xor.b32  	%r933, %r933, %r635;
	ld.global.u32 	%r636, [%rd6+212];
	xor.b32  	%r932, %r932, %r636;
	ld.global.u32 	%r637, [%rd6+216];
	xor.b32  	%r931, %r931, %r637;
$L__BB4_28:
	and.b32  	%r639, %r559, 2048;
	setp.eq.s32 	%p18, %r639, 0;
	@%p18 bra 	$L__BB4_30;
	ld.global.u32 	%r640, [%rd6+220];
	xor.b32  	%r935, %r935, %r640;
	ld.global.u32 	%r641, [%rd6+224];
	xor.b32  	%r934, %r934, %r641;
	ld.global.u32 	%r642, [%rd6+228];
	xor.b32  	%r933, %r933, %r642;
	ld.global.u32 	%r643, [%rd6+232];
	xor.b32  	%r932, %r932, %r643;
	ld.global.u32 	%r644, [%rd6+236];
	xor.b32  	%r931, %r931, %r644;
$L__BB4_30:
	and.b32  	%r646, %r559, 4096;
	setp.eq.s32 	%p19, %r646, 0;
	@%p19 bra 	$L__BB4_32;
	ld.global.u32 	%r647, [%rd6+240];
	xor.b32  	%r935, %r935, %r647;
	ld.global.u32 	%r648, [%rd6+244];
	xor.b32  	%r934, %r934, %r648;
	ld.global.u32 	%r649, [%rd6+248];
	xor.b32  	%r933, %r933, %r649;
	ld.global.u32 	%r650, [%rd6+252];
	xor.b32  	%r932, %r932, %r650;
	ld.global.u32 	%r651, [%rd6+256];
	xor.b32  	%r931, %r931, %r651;
$L__BB4_32:
	and.b32  	%r653, %r559, 8192;
	setp.eq.s32 	%p20, %r653, 0;
	@%p20 bra 	$L__BB4_34;
	ld.global.u32 	%r654, [%rd6+260];
	xor.b32  	%r935, %r935, %r654;
	ld.global.u32 	%r655, [%rd6+264];
	xor.b32  	%r934, %r934, %r655;
	ld.global.u32 	%r656, [%rd6+268];
	xor.b32  	%r933, %r933, %r656;
	ld.global.u32 	%r657, [%rd6+272];
	xor.b32  	%r932, %r932, %r657;
	ld.global.u32 	%r658, [%rd6+276];
	xor.b32  	%r931, %r931, %r658;
$L__BB4_34:
	and.b32  	%r660, %r559, 16384;
	setp.eq.s32 	%p21, %r660, 0;
	@%p21 bra 	$L__BB4_36;
	ld.global.u32 	%r661, [%rd6+280];
	xor.b32  	%r935, %r935, %r661;
	ld.global.u32 	%r662, [%rd6+284];
	xor.b32  	%r934, %r934, %r662;
	ld.global.u32 	%r663, [%rd6+288];
	xor.b32  	%r933, %r933, %r663;
	ld.global.u32 	%r664, [%rd6+292];
	xor.b32  	%r932, %r932, %r664;
	ld.global.u32 	%r665, [%rd6+296];
	xor.b32  	%r931, %r931, %r665;
$L__BB4_36:
	and.b32  	%r667, %r559, 32768;
	setp.eq.s32 	%p22, %r667, 0;
	@%p22 bra 	$L__BB4_38;
	ld.global.u32 	%r668, [%rd6+300];
	xor.b32  	%r935, %r935, %r668;
	ld.global.u32 	%r669, [%rd6+304];
	xor.b32  	%r934, %r934, %r669;
	ld.global.u32 	%r670, [%rd6+308];
	xor.b32  	%r933, %r933, %r670;
	ld.global.u32 	%r671, [%rd6+312];
	xor.b32  	%r932, %r932, %r671;
	ld.global.u32 	%r672, [%rd6+316];
	xor.b32  	%r931, %r931, %r672;
$L__BB4_38:
	add.s32 	%r930, %r930, 16;
	setp.ne.s32 	%p23, %r930, 32;
	@%p23 bra 	$L__BB4_6;
	mad.lo.s32 	%r673, %r924, -31, %r13;
	add.s32 	%r924, %r673, 1;
	setp.ne.s32 	%p24, %r924, 5;
	@%p24 bra 	$L__BB4_5;
	st.local.u32 	[%rd1+4], %r935;
	st.local.v2.u32 	[%rd1+8], {%r934, %r933};
	st.local.v2.u32 	[%rd1+16], {%r932, %r931};
	setp.eq.s64 	%p25, %rd4, 1;
	@%p25 bra 	$L__BB4_115;
	mov.b32 	%r931, 0;
	mov.u32 	%r1024, %r931;
	mov.u32 	%r1025, %r931;
	mov.u32 	%r1026, %r931;
	mov.u32 	%r935, %r931;
	mov.u32 	%r1016, %r931;
$L__BB4_42:
	mul.wide.u32 	%rd17, %r1016, 4;
	add.s64 	%rd18, %rd1, %rd17;
	ld.local.u32 	%r188, [%rd18+4];
	shl.b32 	%r189, %r1016, 5;
	mov.b32 	%r1022, 0;
$L__BB4_43:
	.pragma "nounroll";
	shr.u32 	%r676, %r188, %r1022;
	and.b32  	%r677, %r676, 1;
	setp.eq.b32 	%p26, %r677, 1;
	not.pred 	%p27, %p26;
	add.s32 	%r678, %r189, %r1022;
	mul.lo.s32 	%r679, %r678, 5;
	mul.wide.u32 	%rd19, %r679, 4;
	add.s64 	%rd7, %rd5, %rd19;
	@%p27 bra 	$L__BB4_45;
	ld.global.u32 	%r680, [%rd7];
	xor.b32  	%r935, %r935, %r680;
	ld.global.u32 	%r681, [%rd7+4];
	xor.b32  	%r1026, %r1026, %r681;
	ld.global.u32 	%r682, [%rd7+8];
	xor.b32  	%r1025, %r1025, %r682;
	ld.global.u32 	%r683, [%rd7+12];
	xor.b32  	%r1024, %r1024, %r683;
	ld.global.u32 	%r684, [%rd7+16];
	xor.b32  	%r931, %r931, %r684;
$L__BB4_45:
	and.b32  	%r686, %r676, 2;
	setp.eq.s32 	%p28, %r686, 0;
	@%p28 bra 	$L__BB4_47;
	ld.global.u32 	%r687, [%rd7+20];
	xor.b32  	%r935, %r935, %r687;
	ld.global.u32 	%r688, [%rd7+24];
	xor.b32  	%r1026, %r1026, %r688;
	ld.global.u32 	%r689, [%rd7+28];
	xor.b32  	%r1025, %r1025, %r689;
	ld.global.u32 	%r690, [%rd7+32];
	xor.b32  	%r1024, %r1024, %r690;
	ld.global.u32 	%r691, [%rd7+36];
	xor.b32  	%r931, %r931, %r691;
$L__BB4_47:
	and.b32  	%r693, %r676, 4;
	setp.eq.s32 	%p29, %r693, 0;
	@%p29 bra 	$L__BB4_49;
	ld.global.u32 	%r694, [%rd7+40];
	xor.b32  	%r935, %r935, %r694;
	ld.global.u32 	%r695, [%rd7+44];
	xor.b32  	%r1026, %r1026, %r695;
	ld.global.u32 	%r696, [%rd7+48];
	xor.b32  	%r1025, %r1025, %r696;
	ld.global.u32 	%r697, [%rd7+52];
	xor.b32  	%r1024, %r1024, %r697;
	ld.global.u32 	%r698, [%rd7+56];
	xor.b32  	%r931, %r931, %r698;
$L__BB4_49:
	and.b32  	%r700, %r676, 8;
	setp.eq.s32 	%p30, %r700, 0;
	@%p30 bra 	$L__BB4_51;
	ld.global.u32 	%r701, [%rd7+60];
	xor.b32  	%r935, %r935, %r701;
	ld.global.u32 	%r702, [%rd7+64];
	xor.b32  	%r1026, %r1026, %r702;
	ld.global.u32 	%r703, [%rd7+68];
	xor.b32  	%r1025, %r1025, %r703;
	ld.global.u32 	%r704, [%rd7+72];
	xor.b32  	%r1024, %r1024, %r704;
	ld.global.u32 	%r705, [%rd7+76];
	xor.b32  	%r931, %r931, %r705;
$L__BB4_51:
	and.b32  	%r707, %r676, 16;
	setp.eq.s32 	%p31, %r707, 0;
	@%p31 bra 	$L__BB4_53;
	ld.global.u32 	%r708, [%rd7+80];
	xor.b32  	%r935, %r935, %r708;
	ld.global.u32 	%r709, [%rd7+84];
	xor.b32  	%r1026, %r1026, %r709;
	ld.global.u32 	%r710, [%rd7+88];
	xor.b32  	%r1025, %r1025, %r710;
	ld.global.u32 	%r711, [%rd7+92];
	xor.b32  	%r1024, %r1024, %r711;
	ld.global.u32 	%r712, [%rd7+96];
	xor.b32  	%r931, %r931, %r712;
$L__BB4_53:
	and.b32  	%r714, %r676, 32;
	setp.eq.s32 	%p32, %r714, 0;
	@%p32 bra 	$L__BB4_55;
	ld.global.u32 	%r715, [%rd7+100];
	xor.b32  	%r935, %r935, %r715;
	ld.global.u32 	%r716, [%rd7+104];
	xor.b32  	%r1026, %r1026, %r716;
	ld.global.u32 	%r717, [%rd7+108];
	xor.b32  	%r1025, %r1025, %r717;
	ld.global.u32 	%r718, [%rd7+112];
	xor.b32  	%r1024, %r1024, %r718;
	ld.global.u32 	%r719, [%rd7+116];
	xor.b32  	%r931, %r931, %r719;
$L__BB4_55:
	and.b32  	%r721, %r676, 64;
	setp.eq.s32 	%p33, %r721, 0;
	@%p33 bra 	$L__BB4_57;
	ld.global.u32 	%r722, [%rd7+120];
	xor.b32  	%r935, %r935, %r722;
	ld.global.u32 	%r723, [%rd7+124];
	xor.b32  	%r1026, %r1026, %r723;
	ld.global.u32 	%r724, [%rd7+128];
	xor.b32  	%r1025, %r1025, %r724;
	ld.global.u32 	%r725, [%rd7+132];
	xor.b32  	%r1024, %r1024, %r725;
	ld.global.u32 	%r726, [%rd7+136];
	xor.b32  	%r931, %r931, %r726;
$L__BB4_57:
	and.b32  	%r728, %r676, 128;
	setp.eq.s32 	%p34, %r728, 0;
	@%p34 bra 	$L__BB4_59;
	ld.global.u32 	%r729, [%rd7+140];
	xor.b32  	%r935, %r935, %r729;
	ld.global.u32 	%r730, [%rd7+144];
	xor.b32  	%r1026, %r1026, %r730;
	ld.global.u32 	%r731, [%rd7+148];
	xor.b32  	%r1025, %r1025, %r731;
	ld.global.u32 	%r732, [%rd7+152];
	xor.b32  	%r1024, %r1024, %r732;
	ld.global.u32 	%r733, [%rd7+156];
	xor.b32  	%r931, %r931, %r733;
$L__BB4_59:
	and.b32  	%r735, %r676, 256;
	setp.eq.s32 	%p35, %r735, 0;
	@%p35 bra 	$L__BB4_61;
	ld.global.u32 	%r736, [%rd7+160];
	xor.b32  	%r935, %r935, %r736;
	ld.global.u32 	%r737, [%rd7+164];
	xor.b32  	%r1026, %r1026, %r737;
	ld.global.u32 	%r738, [%rd7+168];
	xor.b32  	%r1025, %r1025, %r738;
	ld.global.u32 	%r739, [%rd7+172];
	xor.b32  	%r1024, %r1024, %r739;
	ld.global.u32 	%r740, [%rd7+176];
	xor.b32  	%r931, %r931, %r740;
$L__BB4_61:
	and.b32  	%r742, %r676, 512;
	setp.eq.s32 	%p36, %r742, 0;
	@%p36 bra 	$L__BB4_63;
	ld.global.u32 	%r743, [%rd7+180];
	xor.b32  	%r935, %r935, %r743;
	ld.global.u32 	%r744, [%rd7+184];
	xor.b32  	%r1026, %r1026, %r744;
	ld.global.u32 	%r745, [%rd7+188];
	xor.b32  	%r1025, %r1025, %r745;
	ld.global.u32 	%r746, [%rd7+192];
	xor.b32  	%r1024, %r1024, %r746;
	ld.global.u32 	%r747, [%rd7+196];
	xor.b32  	%r931, %r931, %r747;
$L__BB4_63:
	and.b32  	%r749, %r676, 1024;
	setp.eq.s32 	%p37, %r749, 0;
	@%p37 bra 	$L__BB4_65;
	ld.global.u32 	%r750, [%rd7+200];
	xor.b32  	%r935, %r935, %r750;
	ld.global.u32 	%r751, [%rd7+204];
	xor.b32  	%r1026, %r1026, %r751;
	ld.global.u32 	%r752, [%rd7+208];
	xor.b32  	%r1025, %r1025, %r752;
	ld.global.u32 	%r753, [%rd7+212];
	xor.b32  	%r1024, %r1024, %r753;
	ld.global.u32 	%r754, [%rd7+216];
	xor.b32  	%r931, %r931, %r754;
$L__BB4_65:
	and.b32  	%r756, %r676, 2048;
	setp.eq.s32 	%p38, %r756, 0;
	@%p38 bra 	$L__BB4_67;
	ld.global.u32 	%r757, [%rd7+220];
	xor.b32  	%r935, %r935, %r757;
	ld.global.u32 	%r758, [%rd7+224];
	xor.b32  	%r1026, %r1026, %r758;
	ld.global.u32 	%r759, [%rd7+228];
	xor.b32  	%r1025, %r1025, %r759;
	ld.global.u32 	%r760, [%rd7+232];
	xor.b32  	%r1024, %r1024, %r760;
	ld.global.u32 	%r761, [%rd7+236];
	xor.b32  	%r931, %r931, %r761;
$L__BB4_67:
	and.b32  	%r763, %r676, 4096;
	setp.eq.s32 	%p39, %r763, 0;
	@%p39 bra 	$L__BB4_69;
	ld.global.u32 	%r764, [%rd7+240];
	xor.b32  	%r935, %r935, %r764;
	ld.global.u32 	%r765, [%rd7+244];
	xor.b32  	%r1026, %r1026, %r765;
	ld.global.u32 	%r766, [%rd7+248];
	xor.b32  	%r1025, %r1025, %r766;
	ld.global.u32 	%r767, [%rd7+252];
	xor.b32  	%r1024, %r1024, %r767;
	ld.global.u32 	%r768, [%rd7+256];
	xor.b32  	%r931, %r931, %r768;
$L__BB4_69:
	and.b32  	%r770, %r676, 8192;
	setp.eq.s32 	%p40, %r770, 0;
	@%p40 bra 	$L__BB4_71;
	ld.global.u32 	%r771, [%rd7+260];
	xor.b32  	%r935, %r935, %r771;
	ld.global.u32 	%r772, [%rd7+264];
	xor.b32  	%r1026, %r1026, %r772;
	ld.global.u32 	%r773, [%rd7+268];
	xor.b32  	%r1025, %r1025, %r773;
	ld.global.u32 	%r774, [%rd7+272];
	xor.b32  	%r1024, %r1024, %r774;
	ld.global.u32 	%r775, [%rd7+276];
	xor.b32  	%r931, %r931, %r775;
$L__BB4_71:
	and.b32  	%r777, %r676, 16384;
	setp.eq.s32 	%p41, %r777, 0;
	@%p41 bra 	$L__BB4_73;
	ld.global.u32 	%r778, [%rd7+280];
	xor.b32  	%r935, %r935, %r778;
	ld.global.u32 	%r779, [%rd7+284];
	xor.b32  	%r1026, %r1026, %r779;
	ld.global.u32 	%r780, [%rd7+288];
	xor.b32  	%r1025, %r1025, %r780;
	ld.global.u32 	%r781, [%rd7+292];
	xor.b32  	%r1024, %r1024, %r781;
	ld.global.u32 	%r782, [%rd7+296];
	xor.b32  	%r931, %r931, %r782;
$L__BB4_73:
	and.b32  	%r784, %r676, 32768;
	setp.eq.s32 	%p42, %r784, 0;
	@%p42 bra 	$L__BB4_75;
	ld.global.u32 	%r785, [%rd7+300];
	xor.b32  	%r935, %r935, %r785;
	ld.global.u32 	%r786, [%rd7+304];
	xor.b32  	%r1026, %r1026, %r786;
	ld.global.u32 	%r787, [%rd7+308];
	xor.b32  	%r1025, %r1025, %r787;
	ld.global.u32 	%r788, [%rd7+312];
	xor.b32  	%r1024, %r1024, %r788;
	ld.global.u32 	%r789, [%rd7+316];
	xor.b32  	%r931, %r931, %r789;
$L__BB4_75:
	add.s32 	%r1022, %r1022, 16;
	setp.ne.s32 	%p43, %r1022, 32;
	@%p43 bra 	$L__BB4_43;
	mad.lo.s32 	%r790, %r1016, -31, %r189;
	add.s32 	%r1016, %r790, 1;
	setp.ne.s32 	%p44, %r1016, 5;
	@%p44 bra 	$L__BB4_42;
	st.local.u32 	[%rd1+4], %r935;
	st.local.v2.u32 	[%rd1+8], {%r1026, %r1025};
	st.local.v2.u32 	[%rd1+16], {%r1024, %r931};
	setp.ne.s64 	%p45, %rd4, 3;
	@%p45 bra 	$L__BB4_115;
	mov.b32 	%r931, 0;
	mov.u32 	%r1116, %r931;
	mov.u32 	%r1117, %r931;
	mov.u32 	%r1118, %r931;
	mov.u32 	%r935, %r931;
	mov.u32 	%r1108, %r931;
$L__BB4_79:
	mul.wide.u32 	%rd20, %r1108, 4;
	add.s64 	%rd21, %rd1, %rd20;
	ld.local.u32 	%r364, [%rd21+4];
	shl.b32 	%r365, %r1108, 5;
	mov.b32 	%r1114, 0;
$L__BB4_80:
	.pragma "nounroll";
	shr.u32 	%r793, %r364, %r1114;
	and.b32  	%r794, %r793, 1;
	setp.eq.b32 	%p46, %r794, 1;
	not.pred 	%p47, %p46;
	add.s32 	%r795, %r365, %r1114;
	mul.lo.s32 	%r796, %r795, 5;
	mul.wide.u32 	%rd22, %r796, 4;
	add.s64 	%rd8, %rd5, %rd22;
	@%p47 bra 	$L__BB4_82;
	ld.global.u32 	%r797, [%rd8];
	xor.b32  	%r935, %r935, %r797;
	ld.global.u32 	%r798, [%rd8+4];
	xor.b32  	%r1118, %r1118, %r798;
	ld.global.u32 	%r799, [%rd8+8];
	xor.b32  	%r1117, %r1117, %r799;
	ld.global.u32 	%r800, [%rd8+12];
	xor.b32  	%r1116, %r1116, %r800;
	ld.global.u32 	%r801, [%rd8+16];
	xor.b32  	%r931, %r931, %r801;
$L__BB4_82:
	and.b32  	%r803, %r793, 2;
	setp.eq.s32 	%p48, %r803, 0;
	@%p48 bra 	$L__BB4_84;
	ld.global.u32 	%r804, [%rd8+20];
	xor.b32  	%r935, %r935, %r804;
	ld.global.u32 	%r805, [%rd8+24];
	xor.b32  	%r1118, %r1118, %r805;
	ld.global.u32 	%r806, [%rd8+28];
	xor.b32  	%r1117, %r1117, %r806;
	ld.global.u32 	%r807, [%rd8+32];
	xor.b32  	%r1116, %r1116, %r807;
	ld.global.u32 	%r808, [%rd8+36];
	xor.b32  	%r931, %r931, %r808;
$L__BB4_84:
	and.b32  	%r810, %r793, 4;
	setp.eq.s32 	%p49, %r810, 0;
	@%p49 bra 	$L__BB4_86;
	ld.global.u32 	%r811, [%rd8+40];
	xor.b32  	%r935, %r935, %r811;
	ld.global.u32 	%r812, [%rd8+44];
	xor.b32  	%r1118, %r1118, %r812;
	ld.global.u32 	%r813, [%rd8+48];
	xor.b32  	%r1117, %r1117, %r813;
	ld.global.u32 	%r814, [%rd8+52];
	xor.b32  	%r1116, %r1116, %r814;
	ld.global.u32 	%r815, [%rd8+56];
	xor.b32  	%r931, %r931, %r815;
$L__BB4_86:
	and.b32  	%r817, %r793, 8;
	setp.eq.s32 	%p50, %r817, 0;
	@%p50 bra 	$L__BB4_88;
	ld.global.u32 	%r818, [%rd8+60];
	xor.b32  	%r935, %r935, %r818;
	ld.global.u32 	%r819, [%rd8+64];
	xor.b32  	%r1118, %r1118, %r819;
	ld.global.u32 	%r820, [%rd8+68];
	xor.b32  	%r1117, %r1117, %r820;
	ld.global.u32 	%r821, [%rd8+72];
	xor.b32  	%r1116, %r1116, %r821;
	ld.global.u32 	%r822, [%rd8+76];
	xor.b32  	%r931, %r931, %r822;
$L__BB4_88:
	and.b32  	%r824, %r793, 16;
	setp.eq.s32 	%p51, %r824, 0;
	@%p51 bra 	$L__BB4_90;
	ld.global.u32 	%r825, [%rd8+80];
	xor.b32  	%r935, %r935, %r825;
	ld.global.u32 	%r826, [%rd8+84];
	xor.b32  	%r1118, %r1118, %r826;
	ld.global.u32 	%r827, [%rd8+88];
	xor.b32  	%r1117, %r1117, %r827;
	ld.global.u32 	%r828, [%rd8+92];
	xor.b32  	%r1116, %r1116, %r828;
	ld.global.u32 	%r829, [%rd8+96];
	xor.b32  	%r931, %r931, %r829;
$L__BB4_90:
	and.b32  	%r831, %r793, 32;
	setp.eq.s32 	%p52, %r831, 0;
	@%p52 bra 	$L__BB4_92;
	ld.global.u32 	%r832, [%rd8+100];
	xor.b32  	%r935, %r935, %r832;
	ld.global.u32 	%r833, [%rd8+104];
	xor.b32  	%r1118, %r1118, %r833;
	ld.global.u32 	%r834, [%rd8+108];
	xor.b32  	%r1117, %r1117, %r834;
	ld.global.u32 	%r835, [%rd8+112];
	xor.b32  	%r1116, %r1116, %r835;
	ld.global.u32 	%r836, [%rd8+116];
	xor.b32  	%r931, %r931, %r836;
$L__BB4_92:
	and.b32  	%r838, %r793, 64;
	setp.eq.s32 	%p53, %r838, 0;
	@%p53 bra 	$L__BB4_94;
	ld.global.u32 	%r839, [%rd8+120];
	xor.b32  	%r935, %r935, %r839;
	ld.global.u32 	%r840, [%rd8+124];
	xor.b32  	%r1118, %r1118, %r840;
	ld.global.u32 	%r841, [%rd8+128];
	xor.b32  	%r1117, %r1117, %r841;
	ld.global.u32 	%r842, [%rd8+132];
	xor.b32  	%r1116, %r1116, %r842;
	ld.global.u32 	%r843, [%rd8+136];
	xor.b32  	%r931, %r931, %r843;
$L__BB4_94:
	and.b32  	%r845, %r793, 128;
	setp.eq.s32 	%p54, %r845, 0;
	@%p54 bra 	$L__BB4_96;
	ld.global.u32 	%r846, [%rd8+140];
	xor.b32  	%r935, %r935, %r846;
	ld.global.u32 	%r847, [%rd8+144];
	xor.b32  	%r1118, %r1118, %r847;
	ld.global.u32 	%r848, [%rd8+148];
	xor.b32  	%r1117, %r1117, %r848;
	ld.global.u32 	%r849, [%rd8+152];
	xor.b32  	%r1116, %r1116, %r849;
	ld.global.u32 	%r850, [%rd8+156];
	xor.b32  	%r931, %r931, %r850;
$L__BB4_96:
	and.b32  	%r852, %r793, 256;
	setp.eq.s32 	%p55, %r852, 0;
	@%p55 bra 	$L__BB4_98;
	ld.global.u32 	%r853, [%rd8+160];
	xor.b32  	%r935, %r935, %r853;
	ld.global.u32 	%r854, [%rd8+164];
	xor.b32  	%r1118, %r1118, %r854;
	ld.global.u32 	%r855, [%rd8+168];
	xor.b32  	%r1117, %r1117, %r855;
	ld.global.u32 	%r856, [%rd8+172];
	xor.b32  	%r1116, %r1116, %r856;
	ld.global.u32 	%r857, [%rd8+176];
	xor.b32  	%r931, %r931, %r857;
$L__BB4_98:
	and.b32  	%r859, %r793, 512;
	setp.eq.s32 	%p56, %r859, 0;
	@%p56 bra 	$L__BB4_100;
	ld.global.u32 	%r860, [%rd8+180];
	xor.b32  	%r935, %r935, %r860;
	ld.global.u32 	%r861, [%rd8+184];
	xor.b32  	%r1118, %r1118, %r861;
	ld.global.u32 	%r862, [%rd8+188];
	xor.b32  	%r1117, %r1117, %r862;
	ld.global.u32 	%r863, [%rd8+192];
	xor.b32  	%r1116, %r1116, %r863;
	ld.global.u32 	%r864, [%rd8+196];
	xor.b32  	%r931, %r931, %r864;
$L__BB4_100:
	and.b32  	%r866, %r793, 1024;
	setp.eq.s32 	%p57, %r866, 0;
	@%p57 bra 	$L__BB4_102;
	ld.global.u32 	%r867, [%rd8+200];
	xor.b32  	%r935, %r935, %r867;
	ld.global.u32 	%r868, [%rd8+204];
	xor.b32  	%r1118, %r1118, %r868;
	ld.global.u32 	%r869, [%rd8+208];
	xor.b32  	%r1117, %r1117, %r869;
	ld.global.u32 	%r870, [%rd8+212];
	xor.b32  	%r1116, %r1116, %r870;
	ld.global.u32 	%r871, [%rd8+216];
	xor.b32  	%r931, %r931, %r871;
$L__BB4_102:
	and.b32  	%r873, %r793, 2048;
	setp.eq.s32 	%p58, %r873, 0;
	@%p58 bra 	$L__BB4_104;
	ld.global.u32 	%r874, [%rd8+220];
	xor.b32  	%r935, %r935, %r874;
	ld.global.u32 	%r875, [%rd8+224];
	xor.b32  	%r1118, %r1118, %r875;
	ld.global.u32 	%r876, [%rd8+228];
	xor.b32  	%r1117, %r1117, %r876;
	ld.global.u32 	%r877, [%rd8+232];
	xor.b32  	%r1116, %r1116, %r877;
	ld.global.u32 	%r878, [%rd8+236];
	xor.b32  	%r931, %r931, %r878;
$L__BB4_104:
	and.b32  	%r880, %r793, 4096;
	setp.eq.s32 	%p59, %r880, 0;
	@%p59 bra 	$L__BB4_106;
	ld.global.u32 	%r881, [%rd8+240];
	xor.b32  	%r935, %r935, %r881;
	ld.global.u32 	%r882, [%rd8+244];
	xor.b32  	%r1118, %r1118, %r882;
	ld.global.u32 	%r883, [%rd8+248];
	xor.b32  	%r1117, %r1117, %r883;
	ld.global.u32 	%r884, [%rd8+252];
	xor.b32  	%r1116, %r1116, %r884;
	ld.global.u32 	%r885, [%rd8+256];
	xor.b32  	%r931, %r931, %r885;
$L__BB4_106:
	and.b32  	%r887, %r793, 8192;
	setp.eq.s32 	%p60, %r887, 0;
	@%p60 bra 	$L__BB4_108;
	ld.global.u32 	%r888, [%rd8+260];
	xor.b32  	%r935, %r935, %r888;
	ld.global.u32 	%r889, [%rd8+264];
	xor.b32  	%r1118, %r1118, %r889;
	ld.global.u32 	%r890, [%rd8+268];
	xor.b32  	%r1117, %r1117, %r890;
	ld.global.u32 	%r891, [%rd8+272];
	xor.b32  	%r1116, %r1116, %r891;
	ld.global.u32 	%r892, [%rd8+276];
	xor.b32  	%r931, %r931, %r892;
$L__BB4_108:
	and.b32  	%r894, %r793, 16384;
	setp.eq.s32 	%p61, %r894, 0;
	@%p61 bra 	$L__BB4_110;
	ld.global.u32 	%r895, [%rd8+280];
	xor.b32  	%r935, %r935, %r895;
	ld.global.u32 	%r896, [%rd8+284];
	xor.b32  	%r1118, %r1118, %r896;
	ld.global.u32 	%r897, [%rd8+288];
	xor.b32  	%r1117, %r1117, %r897;
	ld.global.u32 	%r898, [%rd8+292];
	xor.b32  	%r1116, %r1116, %r898;
	ld.global.u32 	%r899, [%rd8+296];
	xor.b32  	%r931, %r931, %r899;
$L__BB4_110:
	and.b32  	%r901, %r793, 32768;
	setp.eq.s32 	%p62, %r901, 0;
	@%p62 bra 	$L__BB4_112;
	ld.global.u32 	%r902, [%rd8+300];
	xor.b32  	%r935, %r935, %r902;
	ld.global.u32 	%r903, [%rd8+304];
	xor.b32  	%r1118, %r1118, %r903;
	ld.global.u32 	%r904, [%rd8+308];
	xor.b32  	%r1117, %r1117, %r904;
	ld.global.u32 	%r905, [%rd8+312];
	xor.b32  	%r1116, %r1116, %r905;
	ld.global.u32 	%r906, [%rd8+316];
	xor.b32  	%r931, %r931, %r906;
$L__BB4_112:
	add.s32 	%r1114, %r1114, 16;
	setp.ne.s32 	%p63, %r1114, 32;
	@%p63 bra 	$L__BB4_80;
	mad.lo.s32 	%r907, %r1108, -31, %r365;
	add.s32 	%r1108, %r907, 1;
	setp.ne.s32 	%p64, %r1108, 5;
	@%p64 bra 	$L__BB4_79;
	st.local.u32 	[%rd1+4], %r935;
	st.local.v2.u32 	[%rd1+8], {%r1118, %r1117};
	st.local.v2.u32 	[%rd1+16], {%r1116, %r931};
$L__BB4_115:
	shr.u64 	%rd26, %rd3, 2;
	add.s32 	%r918, %r918, 1;
	setp.gt.u64 	%p65, %rd3, 3;
	@%p65 bra 	$L__BB4_3;
$L__BB4_116:
	shr.u32 	%r908, %r935, 2;
	xor.b32  	%r909, %r908, %r935;
	shl.b32 	%r910, %r931, 4;
	shl.b32 	%r911, %r909, 1;
	xor.b32  	%r912, %r911, %r910;
	xor.b32  	%r913, %r912, %r909;
	xor.b32  	%r914, %r913, %r931;
	add.s32 	%r915, %r914, -771147972;
	cvt.rn.f32.u32 	%f1, %r915;
	fma.rn.f32 	%f2, %f1, 0f2F800000, 0f2F000000;
	cvta.to.global.u64 	%rd23, %rd10;
	shl.b64 	%rd24, %rd2, 2;
	add.s64 	%rd25, %rd23, %rd24;
	st.global.f32 	[%rd25], %f2;
$L__BB4_117:
	ret;

}


// ===== COMPILED SASS (sm_100) =====

	.target	sm_100

	.elftype	@"ET_EXEC"


//--------------------- .note.nv.tkinfo           --------------------------
	.section	.note.nv.tkinfo,"",@"SHT_NOTE"
	.sectionflags	@"SHF_NOTE_NV_TKINFO"
	.tkinfo
        /*0018*/ 	.word	0x00000002
        /*0030*/ 	.string	""
        /*0030*/ 	.string	"ptxas"
        /*0030*/ 	.string	"Cuda compilation tools, release 13.0, V13.0.88"
        /*0030*/ 	.string	"Build cuda_13.0.r13.0/compiler.36424714_0"
        /*0030*/ 	.string	"-arch sm_100 -m 64 "



//--------------------- .note.nv.cuinfo           --------------------------
	.section	.note.nv.cuinfo,"",@"SHT_NOTE"
	.sectionflags	@"SHF_NOTE_NV_CUINFO"
        /*0018*/ 	.short	0x0002
        /*001a*/ 	.short	0x0064
        /*001c*/ 	.short	0x0082
	.zero		2


//--------------------- .nv.info                  --------------------------
	.section	.nv.info,"",@"SHT_CUDA_INFO"
	.align	4


	//----- nvinfo : EIATTR_REGCOUNT
	.align		4
        /*0000*/ 	.byte	0x04, 0x2f
        /*0002*/ 	.short	(.L_10 - .L_9)
	.align		4
.L_9:
        /*0004*/ 	.word	index@(_Z7forwardiiiPfS_S_S_)
        /*0008*/ 	.word	0x00000016


	//----- nvinfo : EIATTR_FRAME_SIZE
	.align		4
.L_10:
        /*000c*/ 	.byte	0x04, 0x11
        /*000e*/ 	.short	(.L_12 - .L_11)
	.align		4
.L_11:
        /*0010*/ 	.word	index@(_Z7forwardiiiPfS_S_S_)
        /*0014*/ 	.word	0x00000000


	//----- nvinfo : EIATTR_REGCOUNT
	.align		4
.L_12:
        /*0018*/ 	.byte	0x04, 0x2f
        /*001a*/ 	.short	(.L_14 - .L_13)
	.align		4
.L_13:
        /*001c*/ 	.word	index@(_Z4reluiiPfS_)
        /*0020*/ 	.word	0x0000000a


	//----- nvinfo : EIATTR_FRAME_SIZE
	.align		4
.L_14:
        /*0024*/ 	.byte	0x04, 0x11
        /*0026*/ 	.short	(.L_16 - .L_15)
	.align		4
.L_15:
        /*0028*/ 	.word	index@(_Z4reluiiPfS_)
        /*002c*/ 	.word	0x00000000


	//----- nvinfo : EIATTR_REGCOUNT
	.align		4
.L_16:
        /*0030*/ 	.byte	0x04, 0x2f
        /*0032*/ 	.short	(.L_18 - .L_17)
	.align		4
.L_17:
        /*0034*/ 	.word	index@(_Z7softmaxiiPfS_)
        /*0038*/ 	.word	0x0000001f


	//----- nvinfo : EIATTR_FRAME_SIZE
	.align		4
.L_18:
        /*003c*/ 	.byte	0x04, 0x11
        /*003e*/ 	.short	(.L_20 - .L_19)
	.align		4
.L_19:
        /*0040*/ 	.word	index@($__internal_0_$__cuda_sm3x_div_rn_noftz_f32_slowpath)
        /*0044*/ 	.word	0x00000000


	//----- nvinfo : EIATTR_FRAME_SIZE
	.align		4
.L_20:
        /*0048*/ 	.byte	0x04, 0x11
        /*004a*/ 	.short	(.L_22 - .L_21)
	.align		4
.L_21:
        /*004c*/ 	.word	index@(_Z7softmaxiiPfS_)
        /*0050*/ 	.word	0x00000000


	//----- nvinfo : EIATTR_REGCOUNT
	.align		4
.L_22:
        /*0054*/ 	.byte	0x04, 0x2f
        /*0056*/ 	.short	(.L_24 - .L_23)
	.align		4
.L_23:
        /*0058*/ 	.word	index@(_Z13cross_entropyiiPfS_S_)
        /*005c*/ 	.word	0x0000001c


	//----- nvinfo : EIATTR_FRAME_SIZE
	.align		4
.L_24:
        /*0060*/ 	.byte	0x04, 0x11
        /*0062*/ 	.short	(.L_26 - .L_25)
	.align		4
.L_25:
        /*0064*/ 	.word	index@(_Z13cross_entropyiiPfS_S_)
        /*0068*/ 	.word	0x00000000


	//----- nvinfo : EIATTR_REGCOUNT
	.align		4
.L_26:
        /*006c*/ 	.byte	0x04, 0x2f
        /*006e*/ 	.short	(.L_28 - .L_27)
	.align		4
.L_27:
        /*0070*/ 	.word	index@(_Z9init_randiiPf)
        /*0074*/ 	.word	0x00000020


	//----- nvinfo : EIATTR_FRAME_SIZE
	.align		4
.L_28:
        /*0078*/ 	.byte	0x04, 0x11
        /*007a*/ 	.short	(.L_30 - .L_29)
	.align		4
.L_29:
        /*007c*/ 	.word	index@(_Z9init_randiiPf)
        /*0080*/ 	.word	0x00000030


	//----- nvinfo : EIATTR_MIN_STACK_SIZE
	.align		4
.L_30:
        /*0084*/ 	.byte	0x04, 0x12
        /*0086*/ 	.short	(.L_32 - .L_31)
	.align		4
.L_31:
        /*0088*/ 	.word	index@(_Z9init_randiiPf)
        /*008c*/ 	.word	0x00000030


	//----- nvinfo : EIATTR_MIN_STACK_SIZE
	.align		4
.L_32:
        /*0090*/ 	.byte	0x04, 0x12
        /*0092*/ 	.short	(.L_34 - .L_33)
	.align		4
.L_33:
        /*0094*/ 	.word	index@(_Z13cross_entropyiiPfS_S_)
        /*0098*/ 	.word	0x00000000


	//----- nvinfo : EIATTR_MIN_STACK_SIZE
	.align		4
.L_34:
        /*009c*/ 	.byte	0x04, 0x12
        /*009e*/ 	.short	(.L_36 - .L_35)
	.align		4
.L_35:
        /*00a0*/ 	.word	index@(_Z7softmaxiiPfS_)
        /*00a4*/ 	.word	0x00000000


	//----- nvinfo : EIATTR_MIN_STACK_SIZE
	.align		4
.L_36:
        /*00a8*/ 	.byte	0x04, 0x12
        /*00aa*/ 	.short	(.L_38 - .L_37)
	.align		4
.L_37:
        /*00ac*/ 	.word	index@(_Z4reluiiPfS_)
        /*00b0*/ 	.word	0x00000000


	//----- nvinfo : EIATTR_MIN_STACK_SIZE
	.align		4
.L_38:
        /*00b4*/ 	.byte	0x04, 0x12
        /*00b6*/ 	.short	(.L_40 - .L_39)
	.align		4
.L_39:
        /*00b8*/ 	.word	index@(_Z7forwardiiiPfS_S_S_)
        /*00bc*/ 	.word	0x00000000
.L_40:


//--------------------- .nv.compat                --------------------------
	.section	.nv.compat,"",@"SHT_CUDA_COMPAT_INFO"
	.align	4
        /*0000*/ 	.byte	0x02, 0x09, 0x00, 0x00, 0x02, 0x02, 0x01, 0x00, 0x02, 0x05, 0x05, 0x00, 0x03, 0x07, 0x01, 0x01
        /*0010*/ 	.byte	0x02, 0x03, 0x00, 0x00, 0x02, 0x06, 0x01, 0x00, 0x04, 0x0b, 0x08, 0x00, 0x01, 0x00, 0x00, 0x00
        /*0020*/ 	.byte	0x00, 0x00, 0x00, 0x00


//--------------------- .nv.info._Z9init_randiiPf --------------------------
	.section	.nv.info._Z9init_randiiPf,"",@"SHT_CUDA_INFO"
	.sectionflags	@""
	.align	4


	//----- nvinfo : EIATTR_CUDA_API_VERSION
	.align		4
        /*0000*/ 	.byte	0x04, 0x37
        /*0002*/ 	.short	(.L_42 - .L_41)
.L_41:
        /*0004*/ 	.word	0x00000082


	//----- nvinfo : EIATTR_KPARAM_INFO
	.align		4
.L_42:
        /*0008*/ 	.byte	0x04, 0x17
        /*000a*/ 	.short	(.L_44 - .L_43)
.L_43:
        /*000c*/ 	.word	0x00000000
        /*0010*/ 	.short	0x0002
        /*0012*/ 	.short	0x0008
        /*0014*/ 	.byte	0x00, 0xf5, 0x21, 0x00


	//----- nvinfo : EIATTR_KPARAM_INFO
	.align		4
.L_44:
        /*0018*/ 	.byte	0x04, 0x17
        /*001a*/ 	.short	(.L_46 - .L_45)
.L_45:
        /*001c*/ 	.word	0x00000000
        /*0020*/ 	.short	0x0001
        /*0022*/ 	.short	0x0004
        /*0024*/ 	.byte	0x00, 0xf0, 0x11, 0x00


	//----- nvinfo : EIATTR_KPARAM_INFO
	.align		4
.L_46:
        /*0028*/ 	.byte	0x04, 0x17
        /*002a*/ 	.short	(.L_48 - .L_47)
.L_47:
        /*002c*/ 	.word	0x00000000
        /*0030*/ 	.short	0x0000
        /*0032*/ 	.short	0x0000
        /*0034*/ 	.byte	0x00, 0xf0, 0x11, 0x00


	//----- nvinfo : EIATTR_SPARSE_MMA_MASK
	.align		4
.L_48:
        /*0038*/ 	.byte	0x03, 0x50
        /*003a*/ 	.short	0x0000


	//----- nvinfo : EIATTR_MAXREG_COUNT
	.align		4
        /*003c*/ 	.byte	0x03, 0x1b
        /*003e*/ 	.short	0x00ff


	//----- nvinfo : EIATTR_MERCURY_ISA_VERSION
	.align		4
        /*0040*/ 	.byte	0x03, 0x5f
        /*0042*/ 	.short	0x0101


	//----- nvinfo : EIATTR_VRC_CTA_INIT_COUNT
	.align		4
        /*0044*/ 	.byte	0x02, 0x4a
	.zero		1
	.zero		1


	//----- nvinfo : EIATTR_EXIT_INSTR_OFFSETS
	.align		4
        /*0048*/ 	.byte	0x04, 0x1c
        /*004a*/ 	.short	(.L_50 - .L_49)


	//   ....[0]....
.L_49:
        /*004c*/ 	.word	0x000000d0


	//   ....[1]....
        /*0050*/ 	.word	0x000027f0


	//----- nvinfo : EIATTR_CRS_STACK_SIZE
	.align		4
.L_50:
        /*0054*/ 	.byte	0x04, 0x1e
        /*0056*/ 	.short	(.L_52 - .L_51)
.L_51:
        /*0058*/ 	.word	0x00000000


	//----- nvinfo : EIATTR_CBANK_PARAM_SIZE
	.align		4
.L_52:
        /*005c*/ 	.byte	0x03, 0x19
        /*005e*/ 	.short	0x0010


	//----- nvinfo : EIATTR_PARAM_CBANK
	.align		4
        /*0060*/ 	.byte	0x04, 0x0a
        /*0062*/ 	.short	(.L_54 - .L_53)
	.align		4
.L_53:
        /*0064*/ 	.word	index@(.nv.constant0._Z9init_randiiPf)
        /*0068*/ 	.short	0x0380
        /*006a*/ 	.short	0x0010


	//----- nvinfo : EIATTR_SW_WAR
	.align		4
.L_54:
        /*006c*/ 	.byte	0x04, 0x36
        /*006e*/ 	.short	(.L_56 - .L_55)
.L_55:
        /*0070*/ 	.word	0x00000008
.L_56:


//--------------------- .nv.info._Z13cross_entropyiiPfS_S_ --------------------------
	.section	.nv.info._Z13cross_entropyiiPfS_S_,"",@"SHT_CUDA_INFO"
	.sectionflags	@""
	.align	4


	//----- nvinfo : EIATTR_CUDA_API_VERSION
	.align		4
        /*0000*/ 	.byte	0x04, 0x37
        /*0002*/ 	.short	(.L_58 - .L_57)
.L_57:
        /*0004*/ 	.word	0x00000082


	//----- nvinfo : EIATTR_KPARAM_INFO
	.align		4
.L_58:
        /*0008*/ 	.byte	0x04, 0x17
        /*000a*/ 	.short	(.L_60 - .L_59)
.L_59:
        /*000c*/ 	.word	0x00000000
        /*0010*/ 	.short	0x0004
        /*0012*/ 	.short	0x0018
        /*0014*/ 	.byte	0x00, 0xf5, 0x21, 0x00


	//----- nvinfo : EIATTR_KPARAM_INFO
	.align		4
.L_60:
        /*0018*/ 	.byte	0x04, 0x17
        /*001a*/ 	.short	(.L_62 - .L_61)
.L_61:
        /*001c*/ 	.word	0x00000000
        /*0020*/ 	.short	0x0003
        /*0022*/ 	.short	0x0010
        /*0024*/ 	.byte	0x00, 0xf5, 0x21, 0x00


	//----- nvinfo : EIATTR_KPARAM_INFO
	.align		4
.L_62:
        /*0028*/ 	.byte	0x04, 0x17
        /*002a*/ 	.short	(.L_64 - .L_63)
.L_63:
        /*002c*/ 	.word	0x00000000
        /*0030*/ 	.short	0x0002
        /*0032*/ 	.short	0x0008
        /*0034*/ 	.byte	0x00, 0xf5, 0x21, 0x00


	//----- nvinfo : EIATTR_KPARAM_INFO
	.align		4
.L_64:
        /*0038*/ 	.byte	0x04, 0x17
        /*003a*/ 	.short	(.L_66 - .L_65)
.L_65:
        /*003c*/ 	.word	0x00000000
        /*0040*/ 	.short	0x0001
        /*0042*/ 	.short	0x0004
        /*0044*/ 	.byte	0x00, 0xf0, 0x11, 0x00


	//----- nvinfo : EIATTR_KPARAM_INFO
	.align		4
.L_66:
        /*0048*/ 	.byte	0x04, 0x17
        /*004a*/ 	.short	(.L_68 - .L_67)
.L_67:
        /*004c*/ 	.word	0x00000000
        /*0050*/ 	.short	0x0000
        /*0052*/ 	.short	0x0000
        /*0054*/ 	.byte	0x00, 0xf0, 0x11, 0x00


	//----- nvinfo : EIATTR_SPARSE_MMA_MASK
	.align		4
.L_68:
        /*0058*/ 	.byte	0x03, 0x50
        /*005a*/ 	.short	0x0000


	//----- nvinfo : EIATTR_MAXREG_COUNT
	.align		4
        /*005c*/ 	.byte	0x03, 0x1b
        /*005e*/ 	.short	0x00ff


	//----- nvinfo : EIATTR_MERCURY_ISA_VERSION
	.align		4
        /*0060*/ 	.byte	0x03, 0x5f
        /*0062*/ 	.short	0x0101


	//----- nvinfo : EIATTR_VRC_CTA_INIT_COUNT
	.align		4
        /*0064*/ 	.byte	0x02, 0x4a
	.zero		1
	.zero		1


	//----- nvinfo : EIATTR_EXIT_INSTR_OFFSETS
	.align		4
        /*0068*/ 	.byte	0x04, 0x1c
        /*006a*/ 	.short	(.L_70 - .L_69)


	//   ....[0]....
.L_69:
        /*006c*/ 	.word	0x00000070


	//   ....[1]....
        /*0070*/ 	.word	0x00001620


	//----- nvinfo : EIATTR_CRS_STACK_SIZE
	.align		4
.L_70:
        /*0074*/ 	.byte	0x04, 0x1e
        /*0076*/ 	.short	(.L_72 - .L_71)
.L_71:
        /*0078*/ 	.word	0x00000000


	//----- nvinfo : EIATTR_CBANK_PARAM_SIZE
	.align		4
.L_72:
        /*007c*/ 	.byte	0x03, 0x19
        /*007e*/ 	.short	0x0020


	//----- nvinfo : EIATTR_PARAM_CBANK
	.align		4
        /*0080*/ 	.byte	0x04, 0x0a
        /*0082*/ 	.short	(.L_74 - .L_73)
	.align		4
.L_73:
        /*0084*/ 	.word	index@(.nv.constant0._Z13cross_entropyiiPfS_S_)
        /*0088*/ 	.short	0x0380
        /*008a*/ 	.short	0x0020


	//----- nvinfo : EIATTR_SW_WAR
	.align		4
.L_74:
        /*008c*/ 	.byte	0x04, 0x36
        /*008e*/ 	.short	(.L_76 - .L_75)
.L_75:
        /*0090*/ 	.word	0x00000008
.L_76:


//--------------------- .nv.info._Z7softmaxiiPfS_ --------------------------
	.section	.nv.info._Z7softmaxiiPfS_,"",@"SHT_CUDA_INFO"
	.sectionflags	@""
	.align	4


	//----- nvinfo : EIATTR_CUDA_API_VERSION
	.align		4
        /*0000*/ 	.byte	0x04, 0x37
        /*0002*/ 	.short	(.L_78 - .L_77)
.L_77:
        /*0004*/ 	.word	0x00000082


	//----- nvinfo : EIATTR_KPARAM_INFO
	.align		4
.L_78:
        /*0008*/ 	.byte	0x04, 0x17
        /*000a*/ 	.short	(.L_80 - .L_79)
.L_79:
        /*000c*/ 	.word	0x00000000
        /*0010*/ 	.short	0x0003
        /*0012*/ 	.short	0x0010
        /*0014*/ 	.byte	0x00, 0xf5, 0x21, 0x00


	//----- nvinfo : EIATTR_KPARAM_INFO
	.align		4
.L_80:
        /*0018*/ 	.byte	0x04, 0x17
        /*001a*/ 	.short	(.L_82 - .L_81)
.L_81:
        /*001c*/ 	.word	0x00000000
        /*0020*/ 	.short	0x0002
        /*0022*/ 	.short	0x0008
        /*0024*/ 	.byte	0x00, 0xf5, 0x21, 0x00


	//----- nvinfo : EIATTR_KPARAM_INFO
	.align		4
.L_82:
        /*0028*/ 	.byte	0x04, 0x17
        /*002a*/ 	.short	(.L_84 - .L_83)
.L_83:
        /*002c*/ 	.word	0x00000000
        /*0030*/ 	.short	0x0001
        /*0032*/ 	.short	0x0004
        /*0034*/ 	.byte	0x00, 0xf0, 0x11, 0x00


	//----- nvinfo : EIATTR_KPARAM_INFO
	.align		4
.L_84:
        /*0038*/ 	.byte	0x04, 0x17
        /*003a*/ 	.short	(.L_86 - .L_85)
.L_85:
        /*003c*/ 	.word	0x00000000
        /*0040*/ 	.short	0x0000
        /*0042*/ 	.short	0x0000
        /*0044*/ 	.byte	0x00, 0xf0, 0x11, 0x00


	//----- nvinfo : EIATTR_SPARSE_MMA_MASK
	.align		4
.L_86:
        /*0048*/ 	.byte	0x03, 0x50
        /*004a*/ 	.short	0x0000


	//----- nvinfo : EIATTR_MAXREG_COUNT
	.align		4
        /*004c*/ 	.byte	0x03, 0x1b
        /*004e*/ 	.short	0x00ff


	//----- nvinfo : EIATTR_MERCURY_ISA_VERSION
	.align		4
        /*0050*/ 	.byte	0x03, 0x5f
        /*0052*/ 	.short	0x0101


	//----- nvinfo : EIATTR_VRC_CTA_INIT_COUNT
	.align		4
        /*0054*/ 	.byte	0x02, 0x4a
	.zero		1
	.zero		1


	//----- nvinfo : EIATTR_EXIT_INSTR_OFFSETS
	.align		4
        /*0058*/ 	.byte	0x04, 0x1c
        /*005a*/ 	.short	(.L_88 - .L_87)


	//   ....[0]....
.L_87:
        /*005c*/ 	.word	0x000000c0


	//   ....[1]....
        /*0060*/ 	.word	0x00001700


	//----- nvinfo : EIATTR_CRS_STACK_SIZE
	.align		4
.L_88:
        /*0064*/ 	.byte	0x04, 0x1e
        /*0066*/ 	.short	(.L_90 - .L_89)
.L_89:
        /*0068*/ 	.word	0x00000000


	//----- nvinfo : EIATTR_CBANK_PARAM_SIZE
	.align		4
.L_90:
        /*006c*/ 	.byte	0x03, 0x19
        /*006e*/ 	.short	0x0018


	//----- nvinfo : EIATTR_PARAM_CBANK
	.align		4
        /*0070*/ 	.byte	0x04, 0x0a
        /*0072*/ 	.short	(.L_92 - .L_91)
	.align		4
.L_91:
        /*0074*/ 	.word	index@(.nv.constant0._Z7softmaxiiPfS_)
        /*0078*/ 	.short	0x0380
        /*007a*/ 	.short	0x0018


	//----- nvinfo : EIATTR_SW_WAR
	.align		4
.L_92:
        /*007c*/ 	.byte	0x04, 0x36
        /*007e*/ 	.short	(.L_94 - .L_93)
.L_93:
        /*0080*/ 	.word	0x00000008
.L_94:


//--------------------- .nv.info._Z4reluiiPfS_    --------------------------
	.section	.nv.info._Z4reluiiPfS_,"",@"SHT_CUDA_INFO"
	.sectionflags	@""
	.align	4


	//----- nvinfo : EIATTR_CUDA_API_VERSION
	.align		4
        /*0000*/ 	.byte	0x04, 0x37
        /*0002*/ 	.short	(.L_96 - .L_95)
.L_95:
        /*0004*/ 	.word	0x00000082


	//----- nvinfo : EIATTR_KPARAM_INFO
	.align		4
.L_96:
        /*0008*/ 	.byte	0x04, 0x17
        /*000a*/ 	.short	(.L_98 - .L_97)
.L_97:
        /*000c*/ 	.word	0x00000000
        /*0010*/ 	.short	0x0003
        /*0012*/ 	.short	0x0010
        /*0014*/ 	.byte	0x00, 0xf5, 0x21, 0x00


	//----- nvinfo : EIATTR_KPARAM_INFO
	.align		4
.L_98:
        /*0018*/ 	.byte	0x04, 0x17
        /*001a*/ 	.short	(.L_100 - .L_99)
.L_99:
        /*001c*/ 	.word	0x00000000
        /*0020*/ 	.short	0x0002
        /*0022*/ 	.short	0x0008
        /*0024*/ 	.byte	0x00, 0xf5, 0x21, 0x00


	//----- nvinfo : EIATTR_KPARAM_INFO
	.align		4
.L_100:
        /*0028*/ 	.byte	0x04, 0x17
        /*002a*/ 	.short	(.L_102 - .L_101)
.L_101:
        /*002c*/ 	.word	0x00000000
        /*0030*/ 	.short	0x0001
        /*0032*/ 	.short	0x0004
        /*0034*/ 	.byte	0x00, 0xf0, 0x11, 0x00


	//----- nvinfo : EIATTR_KPARAM_INFO
	.align		4
.L_102:
        /*0038*/ 	.byte	0x04, 0x17
        /*003a*/ 	.short	(.L_104 - .L_103)
.L_103:
        /*003c*/ 	.word	0x00000000
        /*0040*/ 	.short	0x0000
        /*0042*/ 	.short	0x0000
        /*0044*/ 	.byte	0x00, 0xf0, 0x11, 0x00


	//----- nvinfo : EIATTR_SPARSE_MMA_MASK
	.align		4
.L_104:
        /*0048*/ 	.byte	0x03, 0x50
        /*004a*/ 	.short	0x0000


	//----- nvinfo : EIATTR_MAXREG_COUNT
	.align		4
        /*004c*/ 	.byte	0x03, 0x1b
        /*004e*/ 	.short	0x00ff


	//----- nvinfo : EIATTR_MERCURY_ISA_VERSION
	.align		4
        /*0050*/ 	.byte	0x03, 0x5f
        /*0052*/ 	.short	0x0101


	//----- nvinfo : EIATTR_VRC_CTA_INIT_COUNT
	.align		4
        /*0054*/ 	.byte	0x02, 0x4a
	.zero		1
	.zero		1


	//----- nvinfo : EIATTR_EXIT_INSTR_OFFSETS
	.align		4
        /*0058*/ 	.byte	0x04, 0x1c
        /*005a*/ 	.short	(.L_106 - .L_105)


	//   ....[0]....
.L_105:
        /*005c*/ 	.word	0x000000c0


	//   ....[1]....
        /*0060*/ 	.word	0x00000160


	//----- nvinfo : EIATTR_CBANK_PARAM_SIZE
	.align		4
.L_106:
        /*0064*/ 	.byte	0x03, 0x19
        /*0066*/ 	.short	0x0018


	//----- nvinfo : EIATTR_PARAM_CBANK
	.align		4
        /*0068*/ 	.byte	0x04, 0x0a
        /*006a*/ 	.short	(.L_108 - .L_107)
	.align		4
.L_107:
        /*006c*/ 	.word	index@(.nv.constant0._Z4reluiiPfS_)
        /*0070*/ 	.short	0x0380
        /*0072*/ 	.short	0x0018


	//----- nvinfo : EIATTR_SW_WAR
	.align		4
.L_108:
        /*0074*/ 	.byte	0x04, 0x36
        /*0076*/ 	.short	(.L_110 - .L_109)
.L_109:
        /*0078*/ 	.word	0x00000008
.L_110:


//--------------------- .nv.info._Z7forwardiiiPfS_S_S_ --------------------------
	.section	.nv.info._Z7forwardiiiPfS_S_S_,"",@"SHT_CUDA_INFO"
	.sectionflags	@""
	.align	4


	//----- nvinfo : EIATTR_CUDA_API_VERSION
	.align		4
        /*0000*/ 	.byte	0x04, 0x37
        /*0002*/ 	.short	(.L_112 - .L_111)
.L_111:
        /*0004*/ 	.word	0x00000082


	//----- nvinfo : EIATTR_KPARAM_INFO
	.align		4
.L_112:
        /*0008*/ 	.byte	0x04, 0x17
        /*000a*/ 	.short	(.L_114 - .L_113)
.L_113:
        /*000c*/ 	.word	0x00000000
        /*0010*/ 	.short	0x0006
        /*0012*/ 	.short	0x0028
        /*0014*/ 	.byte	0x00, 0xf5, 0x21, 0x00


	//----- nvinfo : EIATTR_KPARAM_INFO
	.align		4
.L_114:
        /*0018*/ 	.byte	0x04, 0x17
        /*001a*/ 	.short	(.L_116 - .L_115)
.L_115:
        /*001c*/ 	.word	0x00000000
        /*0020*/ 	.short	0x0005
        /*0022*/ 	.short	0x0020
        /*0024*/ 	.byte	0x00, 0xf5, 0x21, 0x00


	//----- nvinfo : EIATTR_KPARAM_INFO
	.align		4
.L_116:
        /*0028*/ 	.byte	0x04, 0x17
        /*002a*/ 	.short	(.L_118 - .L_117)
.L_117:
        /*002c*/ 	.word	0x00000000
        /*0030*/ 	.short	0x0004
        /*0032*/ 	.short	0x0018
        /*0034*/ 	.byte	0x00, 0xf5, 0x21, 0x00


	//----- nvinfo : EIATTR_KPARAM_INFO
	.align		4
.L_118:
        /*0038*/ 	.byte	0x04, 0x17
        /*003a*/ 	.short	(.L_120 - .L_119)
.L_119:
        /*003c*/ 	.word	0x00000000
        /*0040*/ 	.short	0x0003
        /*0042*/ 	.short	0x0010
        /*0044*/ 	.byte	0x00, 0xf5, 0x21, 0x00


	//----- nvinfo : EIATTR_KPARAM_INFO
	.align		4
.L_120:
        /*0048*/ 	.byte	0x04, 0x17
        /*004a*/ 	.short	(.L_122 - .L_121)
.L_121:
        /*004c*/ 	.word	0x00000000
        /*0050*/ 	.short	0x0002
        /*0052*/ 	.short	0x0008
        /*0054*/ 	.byte	0x00, 0xf0, 0x11, 0x00


	//----- nvinfo : EIATTR_KPARAM_INFO
	.align		4
.L_122:
        /*0058*/ 	.byte	0x04, 0x17
        /*005a*/ 	.short	(.L_124 - .L_123)
.L_123:
        /*005c*/ 	.word	0x00000000
        /*0060*/ 	.short	0x0001
        /*0062*/ 	.short	0x0004
        /*0064*/ 	.byte	0x00, 0xf0, 0x11, 0x00


	//----- nvinfo : EIATTR_KPARAM_INFO
	.align		4
.L_124:
        /*0068*/ 	.byte	0x04, 0x17
        /*006a*/ 	.short	(.L_126 - .L_125)
.L_125:
        /*006c*/ 	.word	0x00000000
        /*0070*/ 	.short	0x0000
        /*0072*/ 	.short	0x0000
        /*0074*/ 	.byte	0x00, 0xf0, 0x11, 0x00


	//----- nvinfo : EIATTR_SPARSE_MMA_MASK
	.align		4
.L_126:
        /*0078*/ 	.byte	0x03, 0x50
        /*007a*/ 	.short	0x0000


	//----- nvinfo : EIATTR_MAXREG_COUNT
	.align		4
        /*007c*/ 	.byte	0x03, 0x1b
        /*007e*/ 	.short	0x00ff


	//----- nvinfo : EIATTR_MERCURY_ISA_VERSION
	.align		4
        /*0080*/ 	.byte	0x03, 0x5f
        /*0082*/ 	.short	0x0101


	//----- nvinfo : EIATTR_VRC_CTA_INIT_COUNT
	.align		4
        /*0084*/ 	.byte	0x02, 0x4a
	.zero		1
	.zero		1


	//----- nvinfo : EIATTR_EXIT_INSTR_OFFSETS
	.align		4
        /*0088*/ 	.byte	0x04, 0x1c
        /*008a*/ 	.short	(.L_128 - .L_127)


	//   ....[0]....
.L_127:
        /*008c*/ 	.word	0x000000d0


	//   ....[1]....
        /*0090*/ 	.word	0x00000190


	//   ....[2]....
        /*0094*/ 	.word	0x000006c0


	//   ....[3]....
        /*0098*/ 	.word	0x00000930


	//   ....[4]....
        /*009c*/ 	.word	0x00000af0


	//   ....[5]....
        /*00a0*/ 	.word	0x00000ba0


	//----- nvinfo : EIATTR_CBANK_PARAM_SIZE
	.align		4
.L_128:
        /*00a4*/ 	.byte	0x03, 0x19
        /*00a6*/ 	.short	0x0030


	//----- nvinfo : EIATTR_PARAM_CBANK
	.align		4
        /*00a8*/ 	.byte	0x04, 0x0a
        /*00aa*/ 	.short	(.L_130 - .L_129)
	.align		4
.L_129:
        /*00ac*/ 	.word	index@(.nv.constant0._Z7forwardiiiPfS_S_S_)
        /*00b0*/ 	.short	0x0380
        /*00b2*/ 	.short	0x0030


	//----- nvinfo : EIATTR_SW_WAR
	.align		4
.L_130:
        /*00b4*/ 	.byte	0x04, 0x36
        /*00b6*/ 	.short	(.L_132 - .L_131)
.L_131:
        /*00b8*/ 	.word	0x00000008
.L_132:


//--------------------- .nv.callgraph             --------------------------
	.section	.nv.callgraph,"",@"SHT_CUDA_CALLGRAPH"
	.align	4
	.sectionentsize	8
	.align		4
        /*0000*/ 	.word	0x00000000
	.align		4
        /*0004*/ 	.word	0xffffffff
	.align		4
        /*0008*/ 	.word	0x00000000
	.align		4
        /*000c*/ 	.word	0xfffffffe
	.align		4
        /*0010*/ 	.word	0x00000000
	.align		4
        /*0014*/ 	.word	0xfffffffd
	.align		4
        /*0018*/ 	.word	0x00000000
	.align		4
        /*001c*/ 	.word	0xfffffffc


//--------------------- .nv.constant4             --------------------------
	.section	.nv.constant4,"a",@progbits
	.align	8
	.align		8
.nv.constant4:
        /*0000*/ 	.dword	precalc_xorwow_matrix
	.align		8
        /*0008*/ 	.dword	precalc_xorwow_offset_matrix
	.align		8
        /*0010*/ 	.dword	mrg32k3aM1
	.align		8
        /*0018*/ 	.dword	mrg32k3aM2
	.align		8
        /*0020*/ 	.dword	mrg32k3aM1SubSeq
	.align		8
        /*0028*/ 	.dword	mrg32k3aM2SubSeq
	.align		8
        /*0030*/ 	.dword	mrg32k3aM1Seq
	.align		8
        /*0038*/ 	.dword	mrg32k3aM2Seq


//--------------------- .nv.constant3             --------------------------
	.section	.nv.constant3,"a",@progbits
	.align	8
.nv.constant3:
	.type		__cr_lgamma_table,@object
	.size		__cr_lgamma_table,(.L_8 - __cr_lgamma_table)
__cr_lgamma_table:
        /*0000*/ 	.byte	0x00, 0x00, 0x00, 0x00, 0x00, 0x00, 0x00, 0x00, 0x00, 0x00, 0x00, 0x00, 0x00, 0x00, 0x00, 0x00
        /*0010*/ 	.byte	0xef, 0x39, 0xfa, 0xfe, 0x42, 0x2e, 0xe6, 0x3f, 0x02, 0x20, 0x2a, 0xfa, 0x0b, 0xab, 0xfc, 0x3f
        /*0020*/ 	.byte	0xf9, 0x2c, 0x92, 0x7c, 0xa7, 0x6c, 0x09, 0x40, 0xc9, 0x79, 0x44, 0x3c, 0x64, 0x26, 0x13, 0x40
        /*0030*/ 	.byte	0xca, 0x01, 0xcf, 0x3a, 0x27, 0x51, 0x1a, 0x40, 0x30, 0xcc, 0x2d, 0xf3, 0xe1, 0x0c, 0x21, 0x40
        /*0040*/ 	.byte	0x0d, 0xb7, 0xfc, 0x82, 0x8e, 0x35, 0x25, 0x40
.L_8:


//--------------------- .text._Z9init_randiiPf    --------------------------
	.section	.text._Z9init_randiiPf,"ax",@progbits
	.align	128
        .global         _Z9init_randiiPf
        .type           _Z9init_randiiPf,@function
        .size           _Z9init_randiiPf,(.L_x_55 - _Z9init_randiiPf)
        .other          _Z9init_randiiPf,@"STO_CUDA_ENTRY STV_DEFAULT"
_Z9init_randiiPf:
.text._Z9init_randiiPf:
[----:B------:R-:W0:Y:S01]  /*0000*/  LDC R1, c[0x0][0x37c] ;  /* 0x0000df00ff017b82 */ /* 0x000e220000000800 */
[----:B------:R-:W1:Y:S07]  /*0010*/  S2R R0, SR_TID.Y ;  /* 0x0000000000007919 */ /* 0x000e6e0000002200 */
[----:B------:R-:W2:Y:S01]  /*0020*/  LDC R4, c[0x0][0x360] ;  /* 0x0000d800ff047b82 */ /* 0x000ea20000000800 */
[----:B------:R-:W3:Y:S01]  /*0030*/  LDCU.64 UR6, c[0x0][0x380] ;  /* 0x00007000ff0677ac */ /* 0x000ee20008000a00 */
[----:B0-----:R-:W-:Y:S01]  /*0040*/  VIADD R1, R1, 0xffffffd0 ;  /* 0xffffffd001017836 */ /* 0x001fe20000000000 */
[----:B------:R-:W2:Y:S05]  /*0050*/  S2R R5, SR_TID.X ;  /* 0x0000000000057919 */ /* 0x000eaa0000002100 */
[----:B------:R-:W1:Y:S08]  /*0060*/  S2UR UR5, SR_CTAID.Y ;  /* 0x00000000000579c3 */ /* 0x000e700000002600 */
[----:B------:R-:W1:Y:S08]  /*0070*/  LDC R3, c[0x0][0x364] ;  /* 0x0000d900ff037b82 */ /* 0x000e700000000800 */
[----:B------:R-:W2:Y:S01]  /*0080*/  S2UR UR4, SR_CTAID.X ;  /* 0x00000000000479c3 */ /* 0x000ea20000002500 */
[----:B-1----:R-:W-:-:S05]  /*0090*/  IMAD R3, R3, UR5, R0 ;  /* 0x0000000503037c24 */ /* 0x002fca000f8e0200 */
[----:B---3--:R-:W-:Y:S01]  /*00a0*/  ISETP.GE.AND P0, PT, R3, UR7, PT ;  /* 0x0000000703007c0c */ /* 0x008fe2000bf06270 */
[----:B--2---:R-:W-:-:S05]  /*00b0*/  IMAD R4, R4, UR4, R5 ;  /* 0x0000000404047c24 */ /* 0x004fca000f8e0205 */
[----:B------:R-:W-:-:S13]  /*00c0*/  ISETP.GE.OR P0, PT, R4, UR6, P0 ;  /* 0x0000000604007c0c */ /* 0x000fda0008706670 */
[----:B------:R-:W-:Y:S05]  /*00d0*/  @P0 EXIT ;  /* 0x000000000000094d */ /* 0x000fea0003800000 */
[----:B------:R-:W-:Y:S01]  /*00e0*/  IMAD.MOV.U32 R6, RZ, RZ, -0x2dfc5089 ;  /* 0xd203af77ff067424 */ /* 0x000fe200078e00ff */
[----:B------:R-:W-:Y:S01]  /*00f0*/  BSSY.RECONVERGENT B0, `(.L_x_0) ;  /* 0x0000260000007945 */ /* 0x000fe20003800200 */
[----:B------:R-:W-:Y:S02]  /*0100*/  IMAD.MOV.U32 R7, RZ, RZ, -0x975f8c ;  /* 0xff68a074ff077424 */ /* 0x000fe400078e00ff */
[----:B------:R-:W-:Y:S02]  /*0110*/  IMAD.MOV.U32 R8, RZ, RZ, -0x12697946 ;  /* 0xed9686baff087424 */ /* 0x000fe400078e00ff */
[----:B------:R-:W-:Y:S01]  /*0120*/  IMAD.MOV.U32 R9, RZ, RZ, -0x75bd8fc ;  /* 0xf8a42704ff097424 */ /* 0x000fe200078e00ff */
[----:B------:R0:W-:Y:S01]  /*0130*/  STL.64 [R1], R6 ;  /* 0x0000000601007387 */ /* 0x0001e20000100a00 */
[----:B------:R-:W-:Y:S02]  /*0140*/  IMAD.MOV.U32 R10, RZ, RZ, -0x23270784 ;  /* 0xdcd8f87cff0a7424 */ /* 0x000fe400078e00ff */
[----:B------:R-:W-:Y:S01]  /*0150*/  IMAD.MOV.U32 R11, RZ, RZ, -0x79aed88 ;  /* 0xf8651278ff0b7424 */ /* 0x000fe200078e00ff */
[----:B------:R0:W-:Y:S01]  /*0160*/  STL.64 [R1+0x8], R8 ;  /* 0x0000080801007387 */ /* 0x0001e20000100a00 */
[----:B------:R-:W-:Y:S01]  /*0170*/  IMAD R4, R3, UR6, R4 ;  /* 0x0000000603047c24 */ /* 0x000fe2000f8e0204 */
[----:B------:R-:W1:Y:S01]  /*0180*/  LDCU.64 UR6, c[0x0][0x358] ;  /* 0x00006b00ff0677ac */ /* 0x000e620008000a00 */
[----:B------:R-:W-:Y:S01]  /*0190*/  IMAD.MOV.U32 R0, RZ, RZ, -0x975f8c ;  /* 0xff68a074ff007424 */ /* 0x000fe200078e00ff */
[----:B------:R0:W-:Y:S01]  /*01a0*/  STL.64 [R1+0x10], R10 ;  /* 0x0000100a01007387 */ /* 0x0001e20000100a00 */
[----:B------:R-:W-:Y:S01]  /*01b0*/  IMAD.MOV.U32 R3, RZ, RZ, -0x79aed88 ;  /* 0xf8651278ff037424 */ /* 0x000fe200078e00ff */
[----:B------:R-:W-:-:S02]  /*01c0*/  ISETP.NE.AND P0, PT, R4, RZ, PT ;  /* 0x000000ff0400720c */ /* 0x000fc40003f05270 */
[----:B------:R-:W-:-:S11]  /*01d0*/  SHF.R.S32.HI R2, RZ, 0x1f, R4 ;  /* 0x0000001fff027819 */ /* 0x000fd60000011404 */
[----:B0-----:R-:W-:Y:S05]  /*01e0*/  @!P0 BRA `(.L_x_1) ;  /* 0x0000002400408947 */ /* 0x001fea0003800000 */
[----:B------:R-:W-:Y:S02]  /*01f0*/  IMAD.MOV.U32 R13, RZ, RZ, R2 ;  /* 0x000000ffff0d7224 */ /* 0x000fe400078e0002 */
[----:B------:R-:W-:Y:S02]  /*0200*/  IMAD.MOV.U32 R11, RZ, RZ, RZ ;  /* 0x000000ffff0b7224 */ /* 0x000fe400078e00ff */
[----:B------:R-:W-:Y:S02]  /*0210*/  IMAD.MOV.U32 R0, RZ, RZ, -0x975f8c ;  /* 0xff68a074ff007424 */ /* 0x000fe400078e00ff */
[----:B------:R-:W-:Y:S02]  /*0220*/  IMAD.MOV.U32 R10, RZ, RZ, R4 ;  /* 0x000000ffff0a7224 */ /* 0x000fe400078e0004 */
[----:B------:R-:W-:-:S07]  /*0230*/  IMAD.MOV.U32 R3, RZ, RZ, -0x79aed88 ;  /* 0xf8651278ff037424 */ /* 0x000fce00078e00ff */
.L_x_10:
[----:B0-----:R-:W-:Y:S01]  /*0240*/  LOP3.LUT R2, R10, 0x3, RZ, 0xc0, !PT ;  /* 0x000000030a027812 */ /* 0x001fe200078ec0ff */
[----:B------:R-:W-:Y:S03]  /*0250*/  BSSY.RECONVERGENT B1, `(.L_x_2) ;  /* 0x0000243000017945 */ /* 0x000fe60003800200 */
[----:B------:R-:W-:-:S04]  /*0260*/  ISETP.NE.U32.AND P0, PT, R2, RZ, PT ;  /* 0x000000ff0200720c */ /* 0x000fc80003f05070 */
[----:B------:R-:W-:-:S13]  /*0270*/  ISETP.NE.AND.EX P0, PT, RZ, RZ, PT, P0 ;  /* 0x000000ffff00720c */ /* 0x000fda0003f05300 */
[----:B------:R-:W-:Y:S05]  /*0280*/  @!P0 BRA `(.L_x_3) ;  /* 0x0000002000fc8947 */ /* 0x000fea0003800000 */
[----:B------:R-:W0:Y:S01]  /*0290*/  LDC.64 R8, c[0x4][RZ] ;  /* 0x01000000ff087b82 */ /* 0x000e220000000a00 */
[----:B------:R-:W-:Y:S01]  /*02a0*/  IMAD.MOV.U32 R0, RZ, RZ, RZ ;  /* 0x000000ffff007224 */ /* 0x000fe200078e00ff */
[----:B------:R-:W-:Y:S01]  /*02b0*/  CS2R R2, SRZ ;  /* 0x0000000000027805 */ /* 0x000fe2000001ff00 */
[----:B------:R-:W-:Y:S01]  /*02c0*/  IMAD.MOV.U32 R12, RZ, RZ, RZ ;  /* 0x000000ffff0c7224 */ /* 0x000fe200078e00ff */
[----:B------:R-:W-:Y:S01]  /*02d0*/  CS2R R6, SRZ ;  /* 0x0000000000067805 */ /* 0x000fe2000001ff00 */
[----:B0-----:R-:W-:-:S07]  /*02e0*/  IMAD.WIDE.U32 R8, R11, 0xc80, R8 ;  /* 0x00000c800b087825 */ /* 0x001fce00078e0008 */
.L_x_5:
[----:B------:R-:W-:-:S06]  /*02f0*/  IMAD R5, R12, 0x4, R1 ;  /* 0x000000040c057824 */ /* 0x000fcc00078e0201 */
[----:B------:R-:W5:Y:S01]  /*0300*/  LDL R5, [R5+0x4] ;  /* 0x0000040005057983 */ /* 0x000f620000100800 */
[----:B------:R-:W-:-:S05]  /*0310*/  UMOV UR4, URZ ;  /* 0x000000ff00047c82 */ /* 0x000fca0008000000 */
.L_x_4:
[----:B-----5:R-:W-:Y:S01]  /*0320*/  SHF.R.U32.HI R20, RZ, UR4, R5 ;  /* 0x00000004ff147c19 */ /* 0x020fe20008011605 */
[----:B------:R-:W-:-:S03]  /*0330*/  IMAD.SHL.U32 R14, R12, 0x20, RZ ;  /* 0x000000200c0e7824 */ /* 0x000fc600078e00ff */
[----:B------:R-:W-:Y:S01]  /*0340*/  LOP3.LUT R15, R20, 0x1, RZ, 0xc0, !PT ;  /* 0x00000001140f7812 */ /* 0x000fe200078ec0ff */
[----:B------:R-:W-:-:S03]  /*0350*/  VIADD R14, R14, UR4 ;  /* 0x000000040e0e7c36 */ /* 0x000fc60008000000 */
[----:B------:R-:W-:Y:S01]  /*0360*/  ISETP.NE.U32.AND P0, PT, R15, 0x1, PT ;  /* 0x000000010f00780c */ /* 0x000fe20003f05070 */
[----:B------:R-:W-:-:S03]  /*0370*/  IMAD R15, R14, 0x5, RZ ;  /* 0x000000050e0f7824 */ /* 0x000fc600078e02ff */
[----:B------:R-:W-:Y:S01]  /*0380*/  R2P PR, R20, 0x7e ;  /* 0x0000007e14007804 */ /* 0x000fe20000000000 */
[----:B------:R-:W-:-:S08]  /*0390*/  IMAD.WIDE.U32 R14, R15, 0x4, R8 ;  /* 0x000000040f0e7825 */ /* 0x000fd000078e0008 */
[----:B-1----:R-:W2:Y:S04]  /*03a0*/  @!P0 LDG.E R17, desc[UR6][R14.64] ;  /* 0x000000060e118981 */ /* 0x002ea8000c1e1900 */
[----:B------:R-:W3:Y:S04]  /*03b0*/  @P1 LDG.E R19, desc[UR6][R14.64+0x14] ;  /* 0x000014060e131981 */ /* 0x000ee8000c1e1900 */
[----:B------:R-:W4:Y:S04]  /*03c0*/  @P2 LDG.E R21, desc[UR6][R14.64+0x28] ;  /* 0x000028060e152981 */ /* 0x000f28000c1e1900 */
[----:B------:R-:W4:Y:S04]  /*03d0*/  @P3 LDG.E R23, desc[UR6][R14.64+0x3c] ;  /* 0x00003c060e173981 */ /* 0x000f28000c1e1900 */
[----:B------:R-:W4:Y:S04]  /*03e0*/  @!P0 LDG.E R16, desc[UR6][R14.64+0x8] ;  /* 0x000008060e108981 */ /* 0x000f28000c1e1900 */
[----:B------:R-:W4:Y:S04]  /*03f0*/  @P4 LDG.E R25, desc[UR6][R14.64+0x50] ;  /* 0x000050060e194981 */ /* 0x000f28000c1e1900 */
[----:B------:R-:W4:Y:S04]  /*0400*/  @!P0 LDG.E R18, desc[UR6][R14.64+0x10] ;  /* 0x000010060e128981 */ /* 0x000f28000c1e1900 */
[----:B------:R-:W4:Y:S04]  /*0410*/  @P1 LDG.E R22, desc[UR6][R14.64+0x1c] ;  /* 0x00001c060e161981 */ /* 0x000f28000c1e1900 */
[----:B------:R-:W4:Y:S04]  /*0420*/  @P1 LDG.E R24, desc[UR6][R14.64+0x24] ;  /* 0x000024060e181981 */ /* 0x000f28000c1e1900 */
[----:B------:R-:W4:Y:S01]  /*0430*/  @P6 LDG.E R27, desc[UR6][R14.64+0x78] ;  /* 0x000078060e1b6981 */ /* 0x000f22000c1e1900 */
[----:B--2---:R-:W-:-:S03]  /*0440*/  @!P0 LOP3.LUT R0, R0, R17, RZ, 0x3c, !PT ;  /* 0x0000001100008212 */ /* 0x004fc600078e3cff */
[----:B------:R-:W2:Y:S01]  /*0450*/  @!P0 LDG.E R17, desc[UR6][R14.64+0x4] ;  /* 0x000004060e118981 */ /* 0x000ea2000c1e1900 */
[----:B---3--:R-:W-:-:S03]  /*0460*/  @P1 LOP3.LUT R0, R0, R19, RZ, 0x3c, !PT ;  /* 0x0000001300001212 */ /* 0x008fc600078e3cff */
[----:B------:R-:W3:Y:S01]  /*0470*/  @!P0 LDG.E R19, desc[UR6][R14.64+0xc] ;  /* 0x00000c060e138981 */ /* 0x000ee2000c1e1900 */
[----:B----4-:R-:W-:-:S03]  /*0480*/  @P2 LOP3.LUT R0, R0, R21, RZ, 0x3c, !PT ;  /* 0x0000001500002212 */ /* 0x010fc600078e3cff */
[----:B------:R-:W4:Y:S01]  /*0490*/  @P1 LDG.E R21, desc[UR6][R14.64+0x18] ;  /* 0x000018060e151981 */ /* 0x000f22000c1e1900 */
[----:B------:R-:W-:-:S03]  /*04a0*/  @P3 LOP3.LUT R0, R0, R23, RZ, 0x3c, !PT ;  /* 0x0000001700003212 */ /* 0x000fc600078e3cff */
[----:B------:R-:W4:Y:S01]  /*04b0*/  @P5 LDG.E R23, desc[UR6][R14.64+0x64] ;  /* 0x000064060e175981 */ /* 0x000f22000c1e1900 */
[----:B------:R-:W-:-:S03]  /*04c0*/  @!P0 LOP3.LUT R7, R7, R16, RZ, 0x3c, !PT ;  /* 0x0000001007078212 */ /* 0x000fc600078e3cff */
[----:B------:R-:W4:Y:S01]  /*04d0*/  @P2 LDG.E R16, desc[UR6][R14.64+0x30] ;  /* 0x000030060e102981 */ /* 0x000f22000c1e1900 */
[----:B------:R-:W-:-:S03]  /*04e0*/  @P4 LOP3.LUT R0, R0, R25, RZ, 0x3c, !PT ;  /* 0x0000001900004212 */ /* 0x000fc600078e3cff */
[----:B------:R-:W4:Y:S01]  /*04f0*/  @P3 LDG.E R25, desc[UR6][R14.64+0x48] ;  /* 0x000048060e193981 */ /* 0x000f22000c1e1900 */
[----:B------:R-:W-:-:S03]  /*0500*/  @!P0 LOP3.LUT R3, R3, R18, RZ, 0x3c, !PT ;  /* 0x0000001203038212 */ /* 0x000fc600078e3cff */
[----:B------:R-:W4:Y:S01]  /*0510*/  @P2 LDG.E R18, desc[UR6][R14.64+0x38] ;  /* 0x000038060e122981 */ /* 0x000f22000c1e1900 */
[----:B------:R-:W-:-:S03]  /*0520*/  @P1 LOP3.LUT R7, R7, R22, RZ, 0x3c, !PT ;  /* 0x0000001607071212 */ /* 0x000fc600078e3cff */
[----:B------:R-:W4:Y:S01]  /*0530*/  @P3 LDG.E R22, desc[UR6][R14.64+0x44] ;  /* 0x000044060e163981 */ /* 0x000f22000c1e1900 */
[----:B--2---:R-:W-:-:S03]  /*0540*/  @!P0 LOP3.LUT R6, R6, R17, RZ, 0x3c, !PT ;  /* 0x0000001106068212 */ /* 0x004fc600078e3cff */
[----:B------:R-:W2:Y:S01]  /*0550*/  @P1 LDG.E R17, desc[UR6][R14.64+0x20] ;  /* 0x000020060e111981 */ /* 0x000ea2000c1e1900 */
[----:B---3--:R-:W-:-:S03]  /*0560*/  @!P0 LOP3.LUT R2, R2, R19, RZ, 0x3c, !PT ;  /* 0x0000001302028212 */ /* 0x008fc600078e3cff */
[----:B------:R-:W3:Y:S01]  /*0570*/  @P2 LDG.E R19, desc[UR6][R14.64+0x2c] ;  /* 0x00002c060e132981 */ /* 0x000ee2000c1e1900 */
[----:B----4-:R-:W-:-:S03]  /*0580*/  @P1 LOP3.LUT R6, R6, R21, RZ, 0x3c, !PT ;  /* 0x0000001506061212 */ /* 0x010fc600078e3cff */
[----:B------:R-:W4:Y:S01]  /*0590*/  @P2 LDG.E R21, desc[UR6][R14.64+0x34] ;  /* 0x000034060e152981 */ /* 0x000f22000c1e1900 */
[----:B------:R-:W-:-:S03]  /*05a0*/  @P5 LOP3.LUT R0, R0, R23, RZ, 0x3c, !PT ;  /* 0x0000001700005212 */ /* 0x000fc600078e3cff */
[----:B------:R-:W4:Y:S01]  /*05b0*/  @P3 LDG.E R23, desc[UR6][R14.64+0x40] ;  /* 0x000040060e173981 */ /* 0x000f22000c1e1900 */
[----:B------:R-:W-:Y:S02]  /*05c0*/  @P1 LOP3.LUT R3, R3, R24, RZ, 0x3c, !PT ;  /* 0x0000001803031212 */ /* 0x000fe400078e3cff */
[----:B------:R-:W-:Y:S01]  /*05d0*/  @P2 LOP3.LUT R7, R7, R16, RZ, 0x3c, !PT ;  /* 0x0000001007072212 */ /* 0x000fe200078e3cff */
[----:B------:R-:W4:Y:S04]  /*05e0*/  @P5 LDG.E R24, desc[UR6][R14.64+0x6c] ;  /* 0x00006c060e185981 */ /* 0x000f28000c1e1900 */
[----:B------:R-:W4:Y:S01]  /*05f0*/  @P3 LDG.E R16, desc[UR6][R14.64+0x4c] ;  /* 0x00004c060e103981 */ /* 0x000f22000c1e1900 */
[----:B------:R-:W-:-:S03]  /*0600*/  @P2 LOP3.LUT R3, R3, R18, RZ, 0x3c, !PT ;  /* 0x0000001203032212 */ /* 0x000fc600078e3cff */
[----:B------:R-:W4:Y:S01]  /*0610*/  @P4 LDG.E R18, desc[UR6][R14.64+0x58] ;  /* 0x000058060e124981 */ /* 0x000f22000c1e1900 */
[----:B------:R-:W-:-:S03]  /*0620*/  @P3 LOP3.LUT R7, R7, R22, RZ, 0x3c, !PT ;  /* 0x0000001607073212 */ /* 0x000fc600078e3cff */
[----:B------:R-:W4:Y:S01]  /*0630*/  @P4 LDG.E R22, desc[UR6][R14.64+0x60] ;  /* 0x000060060e164981 */ /* 0x000f22000c1e1900 */
[----:B--2---:R-:W-:-:S03]  /*0640*/  @P1 LOP3.LUT R2, R2, R17, RZ, 0x3c, !PT ;  /* 0x0000001102021212 */ /* 0x004fc600078e3cff */
[----:B------:R-:W2:Y:S01]  /*0650*/  @P4 LDG.E R17, desc[UR6][R14.64+0x54] ;  /* 0x000054060e114981 */ /* 0x000ea2000c1e1900 */
[----:B---3--:R-:W-:-:S03]  /*0660*/  @P2 LOP3.LUT R6, R6, R19, RZ, 0x3c, !PT ;  /* 0x0000001306062212 */ /* 0x008fc600078e3cff */
[----:B------:R-:W3:Y:S01]  /*0670*/  @P4 LDG.E R19, desc[UR6][R14.64+0x5c] ;  /* 0x00005c060e134981 */ /* 0x000ee2000c1e1900 */
[----:B----4-:R-:W-:-:S03]  /*0680*/  @P2 LOP3.LUT R2, R2, R21, RZ, 0x3c, !PT ;  /* 0x0000001502022212 */ /* 0x010fc600078e3cff */
[----:B------:R-:W4:Y:S01]  /*0690*/  @P5 LDG.E R21, desc[UR6][R14.64+0x68] ;  /* 0x000068060e155981 */ /* 0x000f22000c1e1900 */
[----:B------:R-:W-:-:S03]  /*06a0*/  @P3 LOP3.LUT R6, R6, R23, RZ, 0x3c, !PT ;  /* 0x0000001706063212 */ /* 0x000fc600078e3cff */
[----:B------:R-:W4:Y:S01]  /*06b0*/  @P5 LDG.E R23, desc[UR6][R14.64+0x70] ;  /* 0x000070060e175981 */ /* 0x000f22000c1e1900 */
[----:B------:R-:W-:Y:S02]  /*06c0*/  LOP3.LUT P0, RZ, R20, 0x80, RZ, 0xc0, !PT ;  /* 0x0000008014ff7812 */ /* 0x000fe4000780c0ff */
[----:B------:R-:W-:Y:S02]  /*06d0*/  @P3 LOP3.LUT R2, R2, R25, RZ, 0x3c, !PT ;  /* 0x0000001902023212 */ /* 0x000fe400078e3cff */
[----:B------:R-:W-:Y:S02]  /*06e0*/  @P3 LOP3.LUT R3, R3, R16, RZ, 0x3c, !PT ;  /* 0x0000001003033212 */ /* 0x000fe400078e3cff */
[----:B------:R-:W4:Y:S01]  /*06f0*/  @P5 LDG.E R16, desc[UR6][R14.64+0x74] ;  /* 0x000074060e105981 */ /* 0x000f22000c1e1900 */
[----:B------:R-:W-:-:S03]  /*0700*/  @P4 LOP3.LUT R7, R7, R18, RZ, 0x3c, !PT ;  /* 0x0000001207074212 */ /* 0x000fc600078e3cff */
[----:B------:R-:W4:Y:S01]  /*0710*/  @P6 LDG.E R18, desc[UR6][R14.64+0x80] ;  /* 0x000080060e126981 */ /* 0x000f22000c1e1900 */
[----:B------:R-:W-:-:S03]  /*0720*/  @P4 LOP3.LUT R3, R3, R22, RZ, 0x3c, !PT ;  /* 0x0000001603034212 */ /* 0x000fc600078e3cff */
[----:B------:R-:W4:Y:S01]  /*0730*/  @P6 LDG.E R22, desc[UR6][R14.64+0x88] ;  /* 0x000088060e166981 */ /* 0x000f22000c1e1900 */
[----:B------:R-:W-:-:S03]  /*0740*/  @P5 LOP3.LUT R7, R7, R24, RZ, 0x3c, !PT ;  /* 0x0000001807075212 */ /* 0x000fc600078e3cff */
[----:B------:R-:W4:Y:S04]  /*0750*/  @P0 LDG.E R25, desc[UR6][R14.64+0x8c] ;  /* 0x00008c060e190981 */ /* 0x000f28000c1e1900 */
[----:B------:R-:W4:Y:S04]  /*0760*/  @P0 LDG.E R24, desc[UR6][R14.64+0x94] ;  /* 0x000094060e180981 */ /* 0x000f28000c1e1900 */
        /* <DEDUP_REMOVED lines=9> */
[----:B------:R-:W-:Y:S02]  /*0800*/  @P6 LOP3.LUT R0, R0, R27, RZ, 0x3c, !PT ;  /* 0x0000001b00006212 */ /* 0x000fe400078e3cff */
[----:B------:R-:W-:Y:S02]  /*0810*/  @P5 LOP3.LUT R3, R3, R16, RZ, 0x3c, !PT ;  /* 0x0000001003035212 */ /* 0x000fe400078e3cff */
[----:B------:R-:W-:Y:S02]  /*0820*/  @P6 LOP3.LUT R7, R7, R18, RZ, 0x3c, !PT ;  /* 0x0000001207076212 */ /* 0x000fe400078e3cff */
[----:B------:R-:W-:Y:S02]  /*0830*/  @P6 LOP3.LUT R3, R3, R22, RZ, 0x3c, !PT ;  /* 0x0000001603036212 */ /* 0x000fe400078e3cff */
[----:B------:R-:W-:Y:S02]  /*0840*/  @P0 LOP3.LUT R0, R0, R25, RZ, 0x3c, !PT ;  /* 0x0000001900000212 */ /* 0x000fe400078e3cff */
[----:B------:R-:W-:-:S02]  /*0850*/  @P0 LOP3.LUT R7, R7, R24, RZ, 0x3c, !PT ;  /* 0x0000001807070212 */ /* 0x000fc400078e3cff */
[----:B------:R-:W-:Y:S02]  /*0860*/  @P0 LOP3.LUT R3, R3, R26, RZ, 0x3c, !PT ;  /* 0x0000001a03030212 */ /* 0x000fe400078e3cff */
[----:B--2---:R-:W-:Y:S02]  /*0870*/  @P6 LOP3.LUT R6, R6, R17, RZ, 0x3c, !PT ;  /* 0x0000001106066212 */ /* 0x004fe400078e3cff */
[----:B---3--:R-:W-:Y:S02]  /*0880*/  @P6 LOP3.LUT R2, R2, R19, RZ, 0x3c, !PT ;  /* 0x0000001302026212 */ /* 0x008fe400078e3cff */
[----:B----4-:R-:W-:Y:S02]  /*0890*/  @P0 LOP3.LUT R6, R6, R21, RZ, 0x3c, !PT ;  /* 0x0000001506060212 */ /* 0x010fe400078e3cff */
[----:B------:R-:W-:Y:S02]  /*08a0*/  @P0 LOP3.LUT R2, R2, R23, RZ, 0x3c, !PT ;  /* 0x0000001702020212 */ /* 0x000fe400078e3cff */
[----:B------:R-:W-:-:S13]  /*08b0*/  R2P PR, R20.B1, 0x7f ;  /* 0x0000007f14007804 */ /* 0x000fda0000001000 */
[----:B------:R-:W2:Y:S04]  /*08c0*/  @P0 LDG.E R18, desc[UR6][R14.64+0xb0] ;  /* 0x0000b0060e120981 */ /* 0x000ea8000c1e1900 */
[----:B------:R-:W3:Y:S04]  /*08d0*/  @P0 LDG.E R21, desc[UR6][R14.64+0xa0] ;  /* 0x0000a0060e150981 */ /* 0x000ee8000c1e1900 */
[----:B------:R-:W4:Y:S04]  /*08e0*/  @P0 LDG.E R23, desc[UR6][R14.64+0xa4] ;  /* 0x0000a4060e170981 */ /* 0x000f28000c1e1900 */
[----:B------:R-:W4:Y:S04]  /*08f0*/  @P0 LDG.E R16, desc[UR6][R14.64+0xa8] ;  /* 0x0000a8060e100981 */ /* 0x000f28000c1e1900 */
[----:B------:R-:W4:Y:S04]  /*0900*/  @P0 LDG.E R25, desc[UR6][R14.64+0xac] ;  /* 0x0000ac060e190981 */ /* 0x000f28000c1e1900 */
[----:B------:R-:W4:Y:S04]  /*0910*/  @P1 LDG.E R27, desc[UR6][R14.64+0xb4] ;  /* 0x0000b4060e1b1981 */ /* 0x000f28000c1e1900 */
[----:B------:R-:W4:Y:S04]  /*0920*/  @P2 LDG.E R29, desc[UR6][R14.64+0xc8] ;  /* 0x0000c8060e1d2981 */ /* 0x000f28000c1e1900 */
[----:B------:R-:W4:Y:S04]  /*0930*/  @P3 LDG.E R19, desc[UR6][R14.64+0xdc] ;  /* 0x0000dc060e133981 */ /* 0x000f28000c1e1900 */
        /* <DEDUP_REMOVED lines=12> */
[----:B------:R-:W-:Y:S01]  /*0a00*/  LOP3.LUT P0, RZ, R20, 0x8000, RZ, 0xc0, !PT ;  /* 0x0000800014ff7812 */ /* 0x000fe2000780c0ff */
[----:B------:R-:W4:Y:S04]  /*0a10*/  @P1 LDG.E R25, desc[UR6][R14.64+0xc0] ;  /* 0x0000c0060e191981 */ /* 0x000f28000c1e1900 */
[----:B------:R-:W4:Y:S01]  /*0a20*/  @P1 LDG.E R20, desc[UR6][R14.64+0xc4] ;  /* 0x0000c4060e141981 */ /* 0x000f22000c1e1900 */
[----:B------:R-:W-:-:S03]  /*0a30*/  @P1 LOP3.LUT R0, R0, R27, RZ, 0x3c, !PT ;  /* 0x0000001b00001212 */ /* 0x000fc600078e3cff */
[----:B------:R-:W4:Y:S01]  /*0a40*/  @P2 LDG.E R27, desc[UR6][R14.64+0xcc] ;  /* 0x0000cc060e1b2981 */ /* 0x000f22000c1e1900 */
[----:B------:R-:W-:-:S03]  /*0a50*/  @P2 LOP3.LUT R0, R0, R29, RZ, 0x3c, !PT ;  /* 0x0000001d00002212 */ /* 0x000fc600078e3cff */
[----:B------:R-:W4:Y:S01]  /*0a60*/  @P6 LDG.E R29, desc[UR6][R14.64+0x118] ;  /* 0x000118060e1d6981 */ /* 0x000f22000c1e1900 */
[----:B------:R-:W-:-:S03]  /*0a70*/  @P3 LOP3.LUT R0, R0, R19, RZ, 0x3c, !PT ;  /* 0x0000001300003212 */ /* 0x000fc600078e3cff */
[----:B------:R-:W4:Y:S01]  /*0a80*/  @P2 LDG.E R19, desc[UR6][R14.64+0xd4] ;  /* 0x0000d4060e132981 */ /* 0x000f22000c1e1900 */
[----:B------:R-:W-:-:S03]  /*0a90*/  @P4 LOP3.LUT R0, R0, R17, RZ, 0x3c, !PT ;  /* 0x0000001100004212 */ /* 0x000fc600078e3cff */
[----:B------:R-:W4:Y:S04]  /*0aa0*/  @P5 LDG.E R17, desc[UR6][R14.64+0x108] ;  /* 0x000108060e115981 */ /* 0x000f28000c1e1900 */
[----:B------:R-:W4:Y:S01]  /*0ab0*/  @P0 LDG.E R26, desc[UR6][R14.64+0x13c] ;  /* 0x00013c060e1a0981 */ /* 0x000f22000c1e1900 */
[----:B--2---:R-:W-:-:S03]  /*0ac0*/  @P1 LOP3.LUT R7, R7, R18, RZ, 0x3c, !PT ;  /* 0x0000001207071212 */ /* 0x004fc600078e3cff */
[----:B------:R-:W2:Y:S01]  /*0ad0*/  @P4 LDG.E R18, desc[UR6][R14.64+0x100] ;  /* 0x000100060e124981 */ /* 0x000ea2000c1e1900 */
[----:B---3--:R-:W-:Y:S02]  /*0ae0*/  @P5 LOP3.LUT R0, R0, R21, RZ, 0x3c, !PT ;  /* 0x0000001500005212 */ /* 0x008fe400078e3cff */
[----:B------:R-:W-:Y:S01]  /*0af0*/  @P2 LOP3.LUT R7, R7, R22, RZ, 0x3c, !PT ;  /* 0x0000001607072212 */ /* 0x000fe200078e3cff */
[----:B------:R-:W3:Y:S01]  /*0b00*/  @P3 LDG.E R21, desc[UR6][R14.64+0xe0] ;  /* 0x0000e0060e153981 */ /* 0x000ee2000c1e1900 */
[----:B----4-:R-:W-:-:S03]  /*0b10*/  @P1 LOP3.LUT R6, R6, R23, RZ, 0x3c, !PT ;  /* 0x0000001706061212 */ /* 0x010fc600078e3cff */
[----:B------:R-:W4:Y:S04]  /*0b20*/  @P3 LDG.E R22, desc[UR6][R14.64+0xec] ;  /* 0x0000ec060e163981 */ /* 0x000f28000c1e1900 */
[----:B------:R-:W2:Y:S01]  /*0b30*/  @P3 LDG.E R23, desc[UR6][R14.64+0xe8] ;  /* 0x0000e8060e173981 */ /* 0x000ea2000c1e1900 */
[----:B------:R-:W-:-:S03]  /*0b40*/  @P1 LOP3.LUT R2, R2, R25, RZ, 0x3c, !PT ;  /* 0x0000001902021212 */ /* 0x000fc600078e3cff */
[----:B------:R-:W2:Y:S01]  /*0b50*/  @P4 LDG.E R25, desc[UR6][R14.64+0xf4] ;  /* 0x0000f4060e194981 */ /* 0x000ea2000c1e1900 */
[----:B------:R-:W-:-:S03]  /*0b60*/  @P1 LOP3.LUT R3, R3, R20, RZ, 0x3c, !PT ;  /* 0x0000001403031212 */ /* 0x000fc600078e3cff */
[----:B------:R-:W2:Y:S01]  /*0b70*/  @P3 LDG.E R20, desc[UR6][R14.64+0xe4] ;  /* 0x0000e4060e143981 */ /* 0x000ea2000c1e1900 */
[----:B------:R-:W-:Y:S02]  /*0b80*/  @P2 LOP3.LUT R6, R6, R27, RZ, 0x3c, !PT ;  /* 0x0000001b06062212 */ /* 0x000fe400078e3cff */
[----:B------:R-:W-:Y:S01]  /*0b90*/  @P2 LOP3.LUT R3, R3, R16, RZ, 0x3c, !PT ;  /* 0x0000001003032212 */ /* 0x000fe200078e3cff */
[----:B------:R-:W2:Y:S04]  /*0ba0*/  @P4 LDG.E R27, desc[UR6][R14.64+0xfc] ;  /* 0x0000fc060e1b4981 */ /* 0x000ea8000c1e1900 */
[----:B------:R-:W2:Y:S01]  /*0bb0*/  @P5 LDG.E R16, desc[UR6][R14.64+0x10c] ;  /* 0x00010c060e105981 */ /* 0x000ea2000c1e1900 */
[----:B------:R-:W-:-:S03]  /*0bc0*/  @P2 LOP3.LUT R2, R2, R19, RZ, 0x3c, !PT ;  /* 0x0000001302022212 */ /* 0x000fc600078e3cff */
[----:B------:R-:W2:Y:S01]  /*0bd0*/  @P5 LDG.E R19, desc[UR6][R14.64+0x110] ;  /* 0x000110060e135981 */ /* 0x000ea2000c1e1900 */
[----:B------:R-:W-:-:S03]  /*0be0*/  @P6 LOP3.LUT R0, R0, R29, RZ, 0x3c, !PT ;  /* 0x0000001d00006212 */ /* 0x000fc600078e3cff */
[----:B------:R-:W2:Y:S01]  /*0bf0*/  @P0 LDG.E R29, desc[UR6][R14.64+0x12c] ;  /* 0x00012c060e1d0981 */ /* 0x000ea2000c1e1900 */
[----:B---3--:R-:W-:-:S03]  /*0c00*/  @P3 LOP3.LUT R6, R6, R21, RZ, 0x3c, !PT ;  /* 0x0000001506063212 */ /* 0x008fc600078e3cff */
[----:B------:R-:W3:Y:S01]  /*0c10*/  @P6 LDG.E R21, desc[UR6][R14.64+0x11c] ;  /* 0x00011c060e156981 */ /* 0x000ee2000c1e1900 */
[----:B----4-:R-:W-:-:S03]  /*0c20*/  @P3 LOP3.LUT R3, R3, R22, RZ, 0x3c, !PT ;  /* 0x0000001603033212 */ /* 0x010fc600078e3cff */
[----:B------:R-:W4:Y:S01]  /*0c30*/  @P6 LDG.E R22, desc[UR6][R14.64+0x128] ;  /* 0x000128060e166981 */ /* 0x000f22000c1e1900 */
[----:B--2---:R-:W-:Y:S02]  /*0c40*/  @P3 LOP3.LUT R2, R2, R23, RZ, 0x3c, !PT ;  /* 0x0000001702023212 */ /* 0x004fe400078e3cff */
[----:B------:R-:W-:Y:S01]  /*0c50*/  @P4 LOP3.LUT R3, R3, R18, RZ, 0x3c, !PT ;  /* 0x0000001203034212 */ /* 0x000fe200078e3cff */
[----:B------:R-:W2:Y:S01]  /*0c60*/  @P6 LDG.E R23, desc[UR6][R14.64+0x124] ;  /* 0x000124060e176981 */ /* 0x000ea2000c1e1900 */
[----:B------:R-:W-:-:S03]  /*0c70*/  @P4 LOP3.LUT R6, R6, R25, RZ, 0x3c, !PT ;  /* 0x0000001906064212 */ /* 0x000fc600078e3cff */
[----:B------:R-:W4:Y:S01]  /*0c80*/  @P6 LDG.E R18, desc[UR6][R14.64+0x120] ;  /* 0x000120060e126981 */ /* 0x000f22000c1e1900 */
[----:B------:R-:W-:-:S03]  /*0c90*/  @P3 LOP3.LUT R7, R7, R20, RZ, 0x3c, !PT ;  /* 0x0000001407073212 */ /* 0x000fc600078e3cff */
[----:B------:R-:W4:Y:S01]  /*0ca0*/  @P5 LDG.E R20, desc[UR6][R14.64+0x114] ;  /* 0x000114060e145981 */ /* 0x000f22000c1e1900 */
[----:B------:R-:W-:Y:S02]  /*0cb0*/  @P4 LOP3.LUT R7, R7, R24, RZ, 0x3c, !PT ;  /* 0x0000001807074212 */ /* 0x000fe400078e3cff */
[----:B------:R-:W-:Y:S01]  /*0cc0*/  @P5 LOP3.LUT R6, R6, R17, RZ, 0x3c, !PT ;  /* 0x0000001106065212 */ /* 0x000fe200078e3cff */
[----:B------:R-:W4:Y:S04]  /*0cd0*/  @P0 LDG.E R24, desc[UR6][R14.64+0x134] ;  /* 0x000134060e180981 */ /* 0x000f28000c1e1900 */
[----:B------:R-:W4:Y:S04]  /*0ce0*/  @P0 LDG.E R17, desc[UR6][R14.64+0x130] ;  /* 0x000130060e110981 */ /* 0x000f28000c1e1900 */
[----:B------:R-:W4:Y:S01]  /*0cf0*/  @P0 LDG.E R25, desc[UR6][R14.64+0x138] ;  /* 0x000138060e190981 */ /* 0x000f22000c1e1900 */
[----:B------:R-:W-:Y:S01]  /*0d00*/  UIADD3 UR4, UPT, UPT, UR4, 0x10, URZ ;  /* 0x0000001004047890 */ /* 0x000fe2000fffe0ff */
[----:B------:R-:W-:-:S03]  /*0d10*/  @P4 LOP3.LUT R2, R2, R27, RZ, 0x3c, !PT ;  /* 0x0000001b02024212 */ /* 0x000fc600078e3cff */
[----:B------:R-:W-:Y:S01]  /*0d20*/  UISETP.NE.AND UP0, UPT, UR4, 0x20, UPT ;  /* 0x000000200400788c */ /* 0x000fe2000bf05270 */
[----:B------:R-:W-:Y:S02]  /*0d30*/  @P5 LOP3.LUT R7, R7, R16, RZ, 0x3c, !PT ;  /* 0x0000001007075212 */ /* 0x000fe400078e3cff */
[----:B------:R-:W-:Y:S02]  /*0d40*/  @P5 LOP3.LUT R2, R2, R19, RZ, 0x3c, !PT ;  /* 0x0000001302025212 */ /* 0x000fe400078e3cff */
[----:B------:R-:W-:Y:S02]  /*0d50*/  @P0 LOP3.LUT R0, R0, R29, RZ, 0x3c, !PT ;  /* 0x0000001d00000212 */ /* 0x000fe400078e3cff */
[----:B---3--:R-:W-:Y:S02]  /*0d60*/  @P6 LOP3.LUT R6, R6, R21, RZ, 0x3c, !PT ;  /* 0x0000001506066212 */ /* 0x008fe400078e3cff */
[----:B--2---:R-:W-:Y:S02]  /*0d70*/  @P6 LOP3.LUT R2, R2, R23, RZ, 0x3c, !PT ;  /* 0x0000001702026212 */ /* 0x004fe400078e3cff */
[----:B----4-:R-:W-:-:S02]  /*0d80*/  @P6 LOP3.LUT R7, R7, R18, RZ, 0x3c, !PT ;  /* 0x0000001207076212 */ /* 0x010fc400078e3cff */
[----:B------:R-:W-:-:S04]  /*0d90*/  @P5 LOP3.LUT R3, R3, R20, RZ, 0x3c, !PT ;  /* 0x0000001403035212 */ /* 0x000fc800078e3cff */
[----:B------:R-:W-:Y:S02]  /*0da0*/  @P6 LOP3.LUT R3, R3, R22, RZ, 0x3c, !PT ;  /* 0x0000001603036212 */ /* 0x000fe400078e3cff */
[----:B------:R-:W-:Y:S02]  /*0db0*/  @P0 LOP3.LUT R7, R7, R24, RZ, 0x3c, !PT ;  /* 0x0000001807070212 */ /* 0x000fe400078e3cff */
[----:B------:R-:W-:Y:S02]  /*0dc0*/  @P0 LOP3.LUT R6, R6, R17, RZ, 0x3c, !PT ;  /* 0x0000001106060212 */ /* 0x000fe400078e3cff */
[----:B------:R-:W-:Y:S02]  /*0dd0*/  @P0 LOP3.LUT R3, R3, R26, RZ, 0x3c, !PT ;  /* 0x0000001a03030212 */ /* 0x000fe400078e3cff */
[----:B------:R-:W-:Y:S01]  /*0de0*/  @P0 LOP3.LUT R2, R2, R25, RZ, 0x3c, !PT ;  /* 0x0000001902020212 */ /* 0x000fe200078e3cff */
[----:B------:R-:W-:Y:S06]  /*0df0*/  BRA.U UP0, `(.L_x_4) ;  /* 0xfffffff500487547 */ /* 0x000fec000b83ffff */
[----:B------:R-:W-:-:S05]  /*0e00*/  VIADD R12, R12, 0x1 ;  /* 0x000000010c0c7836 */ /* 0x000fca0000000000 */
[----:B------:R-:W-:-:S13]  /*0e10*/  ISETP.NE.AND P0, PT, R12, 0x5, PT ;  /* 0x000000050c00780c */ /* 0x000fda0003f05270 */
[----:B------:R-:W-:Y:S05]  /*0e20*/  @P0 BRA `(.L_x_5) ;  /* 0xfffffff400300947 */ /* 0x000fea000383ffff */
[----:B------:R-:W-:Y:S01]  /*0e30*/  LOP3.LUT R5, R10, 0x3, RZ, 0xc0, !PT ;  /* 0x000000030a057812 */ /* 0x000fe200078ec0ff */
[----:B------:R0:W-:Y:S03]  /*0e40*/  STL.64 [R1+0x8], R6 ;  /* 0x0000080601007387 */ /* 0x0001e60000100a00 */
[----:B------:R-:W-:Y:S01]  /*0e50*/  ISETP.NE.U32.AND P0, PT, R5, 0x1, PT ;  /* 0x000000010500780c */ /* 0x000fe20003f05070 */
[----:B------:R0:W-:Y:S03]  /*0e60*/  STL.64 [R1+0x10], R2 ;  /* 0x0000100201007387 */ /* 0x0001e60000100a00 */
[----:B------:R-:W-:Y:S01]  /*0e70*/  ISETP.NE.AND.EX P0, PT, RZ, RZ, PT, P0 ;  /* 0x000000ffff00720c */ /* 0x000fe20003f05300 */
[----:B------:R0:W-:-:S12]  /*0e80*/  STL [R1+0x4], R0 ;  /* 0x0000040001007387 */ /* 0x0001d80000100800 */
[----:B0-----:R-:W-:Y:S05]  /*0e90*/  @!P0 BRA `(.L_x_3) ;  /* 0x0000001400f88947 */ /* 0x001fea0003800000 */
[----:B------:R-:W-:Y:S01]  /*0ea0*/  UMOV UR4, URZ ;  /* 0x000000ff00047c82 */ /* 0x000fe20008000000 */
[----:B------:R-:W-:Y:S01]  /*0eb0*/  IMAD.MOV.U32 R0, RZ, RZ, RZ ;  /* 0x000000ffff007224 */ /* 0x000fe200078e00ff */
[----:B------:R-:W-:Y:S01]  /*0ec0*/  CS2R R6, SRZ ;  /* 0x0000000000067805 */ /* 0x000fe2000001ff00 */
[----:B------:R-:W-:Y:S02]  /*0ed0*/  IMAD.MOV.U32 R12, RZ, RZ, RZ ;  /* 0x000000ffff0c7224 */ /* 0x000fe400078e00ff */
[----:B------:R-:W-:Y:S02]  /*0ee0*/  IMAD.MOV.U32 R2, RZ, RZ, RZ ;  /* 0x000000ffff027224 */ /* 0x000fe400078e00ff */
[----:B------:R-:W-:-:S07]  /*0ef0*/  IMAD.U32 R3, RZ, RZ, UR4 ;  /* 0x00000004ff037e24 */ /* 0x000fce000f8e00ff */
.L_x_7:
[----:B------:R-:W-:-:S06]  /*0f00*/  IMAD R5, R12, 0x4, R1 ;  /* 0x000000040c057824 */ /* 0x000fcc00078e0201 */
[----:B------:R-:W5:Y:S01]  /*0f10*/  LDL R5, [R5+0x4] ;  /* 0x0000040005057983 */ /* 0x000f620000100800 */
[----:B------:R-:W-:-:S05]  /*0f20*/  UMOV UR4, URZ ;  /* 0x000000ff00047c82 */ /* 0x000fca0008000000 */
.L_x_6:
        /* <DEDUP_REMOVED lines=8> */
[----:B------:R-:W2:Y:S04]  /*0fb0*/  @!P0 LDG.E R17, desc[UR6][R14.64] ;  /* 0x000000060e118981 */ /* 0x000ea8000c1e1900 */
        /* <DEDUP_REMOVED lines=171> */
[----:B------:R0:W-:Y:S03]  /*1a70*/  STL [R1+0x4], R0 ;  /* 0x0000040001007387 */ /* 0x0001e60000100800 */
[----:B------:R-:W-:Y:S01]  /*1a80*/  ISETP.NE.AND.EX P0, PT, RZ, RZ, PT, P0 ;  /* 0x000000ffff00720c */ /* 0x000fe20003f05300 */
[----:B------:R0:W-:-:S12]  /*1a90*/  STL.64 [R1+0x10], R2 ;  /* 0x0000100201007387 */ /* 0x0001d80000100a00 */
[----:B0-----:R-:W-:Y:S05]  /*1aa0*/  @P0 BRA `(.L_x_3) ;  /* 0x0000000800f40947 */ /* 0x001fea0003800000 */
[----:B------:R-:W-:Y:S01]  /*1ab0*/  UMOV UR4, URZ ;  /* 0x000000ff00047c82 */ /* 0x000fe20008000000 */
[----:B------:R-:W-:Y:S01]  /*1ac0*/  IMAD.MOV.U32 R0, RZ, RZ, RZ ;  /* 0x000000ffff007224 */ /* 0x000fe200078e00ff */
[----:B------:R-:W-:Y:S01]  /*1ad0*/  CS2R R6, SRZ ;  /* 0x0000000000067805 */ /* 0x000fe2000001ff00 */
[----:B------:R-:W-:Y:S02]  /*1ae0*/  IMAD.MOV.U32 R12, RZ, RZ, RZ ;  /* 0x000000ffff0c7224 */ /* 0x000fe400078e00ff */
[----:B------:R-:W-:Y:S02]  /*1af0*/  IMAD.MOV.U32 R2, RZ, RZ, RZ ;  /* 0x000000ffff027224 */ /* 0x000fe400078e00ff */
[----:B------:R-:W-:-:S07]  /*1b00*/  IMAD.U32 R3, RZ, RZ, UR4 ;  /* 0x00000004ff037e24 */ /* 0x000fce000f8e00ff */
.L_x_9:
[----:B------:R-:W-:-:S06]  /*1b10*/  IMAD R5, R12, 0x4, R1 ;  /* 0x000000040c057824 */ /* 0x000fcc00078e0201 */
[----:B------:R-:W5:Y:S01]  /*1b20*/  LDL R5, [R5+0x4] ;  /* 0x0000040005057983 */ /* 0x000f620000100800 */
[----:B------:R-:W-:-:S05]  /*1b30*/  UMOV UR4, URZ ;  /* 0x000000ff00047c82 */ /* 0x000fca0008000000 */
.L_x_8:
        /* <DEDUP_REMOVED lines=177> */
[----:B------:R0:W-:Y:S04]  /*2650*/  STL.64 [R1+0x8], R6 ;  /* 0x0000080601007387 */ /* 0x0001e80000100a00 */
[----:B------:R0:W-:Y:S04]  /*2660*/  STL [R1+0x4], R0 ;  /* 0x0000040001007387 */ /* 0x0001e80000100800 */
[----:B------:R0:W-:Y:S02]  /*2670*/  STL.64 [R1+0x10], R2 ;  /* 0x0000100201007387 */ /* 0x0001e40000100a00 */
.L_x_3:
[----:B-1----:R-:W-:Y:S05]  /*2680*/  BSYNC.RECONVERGENT B1 ;  /* 0x0000000000017941 */ /* 0x002fea0003800200 */
.L_x_2:
[C---:B------:R-:W-:Y:S01]  /*2690*/  ISETP.GT.U32.AND P0, PT, R10.reuse, 0x3, PT ;  /* 0x000000030a00780c */ /* 0x040fe20003f04070 */
[----:B------:R-:W-:Y:S01]  /*26a0*/  VIADD R11, R11, 0x1 ;  /* 0x000000010b0b7836 */ /* 0x000fe20000000000 */
[--C-:B------:R-:W-:Y:S02]  /*26b0*/  SHF.R.U64 R10, R10, 0x2, R13.reuse ;  /* 0x000000020a0a7819 */ /* 0x100fe4000000120d */
[----:B------:R-:W-:Y:S02]  /*26c0*/  ISETP.GT.U32.AND.EX P0, PT, R13, RZ, PT, P0 ;  /* 0x000000ff0d00720c */ /* 0x000fe40003f04100 */
[----:B------:R-:W-:-:S11]  /*26d0*/  SHF.R.U32.HI R13, RZ, 0x2, R13 ;  /* 0x00000002ff0d7819 */ /* 0x000fd6000001160d */
[----:B------:R-:W-:Y:S05]  /*26e0*/  @P0 BRA `(.L_x_10) ;  /* 0xffffffd800d40947 */ /* 0x000fea000383ffff */
.L_x_1:
[----:B-1----:R-:W-:Y:S05]  /*26f0*/  BSYNC.RECONVERGENT B0 ;  /* 0x0000000000007941 */ /* 0x002fea0003800200 */
.L_x_0:
[----:B------:R-:W-:Y:S01]  /*2700*/  SHF.R.U32.HI R5, RZ, 0x2, R0 ;  /* 0x00000002ff057819 */ /* 0x000fe20000011600 */
[----:B------:R-:W1:Y:S03]  /*2710*/  LDCU.64 UR4, c[0x0][0x388] ;  /* 0x00007100ff0477ac */ /* 0x000e660008000a00 */
[----:B------:R-:W-:Y:S01]  /*2720*/  LOP3.LUT R5, R5, R0, RZ, 0x3c, !PT ;  /* 0x0000000005057212 */ /* 0x000fe200078e3cff */
[----:B0-----:R-:W-:-:S04]  /*2730*/  IMAD.SHL.U32 R0, R3, 0x10, RZ ;  /* 0x0000001003007824 */ /* 0x001fc800078e00ff */
[----:B------:R-:W-:-:S05]  /*2740*/  IMAD.SHL.U32 R2, R5, 0x2, RZ ;  /* 0x0000000205027824 */ /* 0x000fca00078e00ff */
[----:B------:R-:W-:Y:S01]  /*2750*/  LOP3.LUT R0, R5, R2, R0, 0x96, !PT ;  /* 0x0000000205007212 */ /* 0x000fe200078e9600 */
[----:B------:R-:W-:-:S03]  /*2760*/  IMAD.MOV.U32 R5, RZ, RZ, 0x2f800000 ;  /* 0x2f800000ff057424 */ /* 0x000fc600078e00ff */
[----:B------:R-:W-:Y:S02]  /*2770*/  LOP3.LUT R0, R0, R3, RZ, 0x3c, !PT ;  /* 0x0000000300007212 */ /* 0x000fe400078e3cff */
[----:B------:R-:W-:Y:S02]  /*2780*/  SHF.R.S32.HI R3, RZ, 0x1f, R4 ;  /* 0x0000001fff037819 */ /* 0x000fe40000011404 */
[----:B-1----:R-:W-:Y:S01]  /*2790*/  LEA R2, P0, R4, UR4, 0x2 ;  /* 0x0000000404027c11 */ /* 0x002fe2000f8010ff */
[----:B------:R-:W-:-:S03]  /*27a0*/  VIADD R0, R0, 0xd209373c ;  /* 0xd209373c00007836 */ /* 0x000fc60000000000 */
[----:B------:R-:W-:Y:S02]  /*27b0*/  LEA.HI.X R3, R4, UR5, R3, 0x2, P0 ;  /* 0x0000000504037c11 */ /* 0x000fe400080f1403 */
[----:B------:R-:W-:-:S05]  /*27c0*/  I2FP.F32.U32 R0, R0 ;  /* 0x0000000000007245 */ /* 0x000fca0000201000 */
[----:B------:R-:W-:-:S05]  /*27d0*/  FFMA R5, R0, R5, 1.1641532182693481445e-10 ;  /* 0x2f00000000057423 */ /* 0x000fca0000000005 */
[----:B------:R-:W-:Y:S01]  /*27e0*/  STG.E desc[UR6][R2.64], R5 ;  /* 0x0000000502007986 */ /* 0x000fe2000c101906 */
[----:B------:R-:W-:Y:S05]  /*27f0*/  EXIT ;  /* 0x000000000000794d */ /* 0x000fea0003800000 */
.L_x_11:
[----:B------:R-:W-:-:S00]  /*2800*/  BRA `(.L_x_11) ;  /* 0xfffffffc00fc7947 */ /* 0x000fc0000383ffff */
[----:B------:R-:W-:-:S00]  /*2810*/  NOP ;  /* 0x0000000000007918 */ /* 0x000fc00000000000 */
        /* <DEDUP_REMOVED lines=14> */
.L_x_55:


//--------------------- .text._Z13cross_entropyiiPfS_S_ --------------------------
	.section	.text._Z13cross_entropyiiPfS_S_,"ax",@progbits
	.align	128
        .global         _Z13cross_entropyiiPfS_S_
        .type           _Z13cross_entropyiiPfS_S_,@function
        .size           _Z13cross_entropyiiPfS_S_,(.L_x_56 - _Z13cross_entropyiiPfS_S_)
        .other          _Z13cross_entropyiiPfS_S_,@"STO_CUDA_ENTRY STV_DEFAULT"
_Z13cross_entropyiiPfS_S_:
.text._Z13cross_entropyiiPfS_S_:
[----:B------:R-:W-:Y:S01]  /*0000*/  LDC R1, c[0x0][0x37c] ;  /* 0x0000df00ff017b82 */ /* 0x000fe20000000800 */
[----:B------:R-:W0:Y:S07]  /*0010*/  S2R R3, SR_TID.X ;  /* 0x0000000000037919 */ /* 0x000e2e0000002100 */
[----:B------:R-:W0:Y:S01]  /*0020*/  S2UR UR4, SR_CTAID.X ;  /* 0x00000000000479c3 */ /* 0x000e220000002500 */
[----:B------:R-:W1:Y:S07]  /*0030*/  LDCU UR5, c[0x0][0x384] ;  /* 0x00007080ff0577ac */ /* 0x000e6e0008000800 */
[----:B------:R-:W0:Y:S02]  /*0040*/  LDC R0, c[0x0][0x360] ;  /* 0x0000d800ff007b82 */ /* 0x000e240000000800 */
[----:B0-----:R-:W-:-:S05]  /*0050*/  IMAD R0, R0, UR4, R3 ;  /* 0x0000000400007c24 */ /* 0x001fca000f8e0203 */
[----:B-1----:R-:W-:-:S13]  /*0060*/  ISETP.GE.AND P0, PT, R0, UR5, PT ;  /* 0x0000000500007c0c */ /* 0x002fda000bf06270 */
[----:B------:R-:W-:Y:S05]  /*0070*/  @P0 EXIT ;  /* 0x000000000000094d */ /* 0x000fea0003800000 */
[----:B------:R-:W0:Y:S01]  /*0080*/  LDCU UR5, c[0x0][0x380] ;  /* 0x00007000ff0577ac */ /* 0x000e220008000800 */
[----:B------:R-:W-:Y:S01]  /*0090*/  IMAD.MOV.U32 R20, RZ, RZ, RZ ;  /* 0x000000ffff147224 */ /* 0x000fe200078e00ff */
[----:B------:R-:W1:Y:S01]  /*00a0*/  LDCU.64 UR14, c[0x0][0x358] ;  /* 0x00006b00ff0e77ac */ /* 0x000e620008000a00 */
[----:B0-----:R-:W-:-:S09]  /*00b0*/  UISETP.GE.AND UP0, UPT, UR5, 0x1, UPT ;  /* 0x000000010500788c */ /* 0x001fd2000bf06270 */
[----:B-1----:R-:W-:Y:S05]  /*00c0*/  BRA.U !UP0, `(.L_x_12) ;  /* 0x0000001508487547 */ /* 0x002fea000b800000 */
[----:B------:R-:W-:Y:S02]  /*00d0*/  UISETP.NE.AND UP0, UPT, UR5, 0x1, UPT ;  /* 0x000000010500788c */ /* 0x000fe4000bf05270 */
[----:B------:R-:W-:Y:S01]  /*00e0*/  IMAD R21, R0, UR5, RZ ;  /* 0x0000000500157c24 */ /* 0x000fe2000f8e02ff */
[----:B------:R-:W-:Y:S01]  /*00f0*/  CS2R R2, SRZ ;  /* 0x0000000000027805 */ /* 0x000fe2000001ff00 */
[----:B------:R-:W-:-:S05]  /*0100*/  UMOV UR4, URZ ;  /* 0x000000ff00047c82 */ /* 0x000fca0008000000 */
[----:B------:R-:W-:Y:S05]  /*0110*/  BRA.U !UP0, `(.L_x_13) ;  /* 0x0000000d08847547 */ /* 0x000fea000b800000 */
[----:B------:R-:W0:Y:S01]  /*0120*/  LDCU.64 UR10, c[0x0][0x388] ;  /* 0x00007100ff0a77ac */ /* 0x000e220008000a00 */
[----:B------:R-:W-:Y:S02]  /*0130*/  IMAD.MOV.U32 R20, RZ, RZ, RZ ;  /* 0x000000ffff147224 */ /* 0x000fe400078e00ff */
[----:B------:R-:W-:Y:S01]  /*0140*/  IMAD.MOV.U32 R22, RZ, RZ, R21 ;  /* 0x000000ffff167224 */ /* 0x000fe200078e0015 */
[----:B------:R-:W1:Y:S01]  /*0150*/  LDCU.64 UR12, c[0x0][0x390] ;  /* 0x00007200ff0c77ac */ /* 0x000e620008000a00 */
[----:B------:R-:W-:-:S04]  /*0160*/  ULOP3.LUT UR4, UR5, 0x7ffffffe, URZ, 0xc0, !UPT ;  /* 0x7ffffffe05047892 */ /* 0x000fc8000f8ec0ff */
[----:B------:R-:W-:Y:S02]  /*0170*/  UIADD3 UR6, UPT, UPT, -UR4, URZ, URZ ;  /* 0x000000ff04067290 */ /* 0x000fe4000fffe1ff */
[----:B0-----:R-:W-:Y:S02]  /*0180*/  UIADD3 UR9, UP0, UPT, UR10, 0x4, URZ ;  /* 0x000000040a097890 */ /* 0x001fe4000ff1e0ff */
[----:B-1----:R-:W-:Y:S02]  /*0190*/  UIADD3 UR7, UP1, UPT, UR12, 0x4, URZ ;  /* 0x000000040c077890 */ /* 0x002fe4000ff3e0ff */
[----:B------:R-:W-:Y:S02]  /*01a0*/  UIADD3.X UR10, UPT, UPT, URZ, UR11, URZ, UP0, !UPT ;  /* 0x0000000bff0a7290 */ /* 0x000fe400087fe4ff */
[----:B------:R-:W-:-:S12]  /*01b0*/  UIADD3.X UR8, UPT, UPT, URZ, UR13, URZ, UP1, !UPT ;  /* 0x0000000dff087290 */ /* 0x000fd80008ffe4ff */
.L_x_19:
[----:B------:R-:W-:Y:S01]  /*01c0*/  MOV R4, UR9 ;  /* 0x0000000900047c02 */ /* 0x000fe20008000f00 */
[----:B------:R-:W-:-:S04]  /*01d0*/  IMAD.U32 R5, RZ, RZ, UR10 ;  /* 0x0000000aff057e24 */ /* 0x000fc8000f8e00ff */
[----:B------:R-:W-:-:S05]  /*01e0*/  IMAD.WIDE R4, R22, 0x4, R4 ;  /* 0x0000000416047825 */ /* 0x000fca00078e0204 */
[----:B------:R-:W2:Y:S01]  /*01f0*/  LDG.E R6, desc[UR14][R4.64+-0x4] ;  /* 0xfffffc0e04067981 */ /* 0x000ea2000c1e1900 */
[----:B------:R-:W-:Y:S02]  /*0200*/  IMAD.U32 R2, RZ, RZ, UR7 ;  /* 0x00000007ff027e24 */ /* 0x000fe4000f8e00ff */
[----:B------:R-:W-:Y:S02]  /*0210*/  IMAD.U32 R3, RZ, RZ, UR8 ;  /* 0x00000008ff037e24 */ /* 0x000fe4000f8e00ff */
[----:B------:R-:W-:-:S05]  /*0220*/  IMAD.WIDE R2, R22, 0x4, R2 ;  /* 0x0000000416027825 */ /* 0x000fca00078e0202 */
[----:B0-----:R0:W5:Y:S01]  /*0230*/  LDG.E R23, desc[UR14][R2.64+-0x4] ;  /* 0xfffffc0e02177981 */ /* 0x001162000c1e1900 */
[----:B------:R-:W-:Y:S01]  /*0240*/  UMOV UR4, 0xa0b5ed8d ;  /* 0xa0b5ed8d00047882 */ /* 0x000fe20000000000 */
[----:B------:R-:W-:Y:S01]  /*0250*/  UMOV UR5, 0x3eb0c6f7 ;  /* 0x3eb0c6f700057882 */ /* 0x000fe20000000000 */
[----:B------:R-:W-:Y:S01]  /*0260*/  BSSY.RECONVERGENT B0, `(.L_x_14) ;  /* 0x000005d000007945 */ /* 0x000fe20003800200 */
[----:B------:R-:W-:Y:S01]  /*0270*/  UMOV UR11, UR5 ;  /* 0x00000005000b7c82 */ /* 0x000fe20008000000 */
[----:B------:R-:W-:Y:S01]  /*0280*/  IMAD.MOV.U32 R16, RZ, RZ, -0x3ff ;  /* 0xfffffc01ff107424 */ /* 0x000fe200078e00ff */
[----:B------:R-:W-:Y:S01]  /*0290*/  MOV R10, UR11 ;  /* 0x0000000b000a7c02 */ /* 0x000fe20008000f00 */
[----:B-12---:R-:W1:Y:S02]  /*02a0*/  F2F.F64.F32 R6, R6 ;  /* 0x0000000600067310 */ /* 0x006e640000201800 */
[----:B-1----:R-:W-:Y:S01]  /*02b0*/  DSETP.MAX.AND P0, P1, R6, UR4, PT ;  /* 0x0000000406007e2a */ /* 0x002fe2000b90f000 */
[----:B------:R-:W-:-:S05]  /*02c0*/  IMAD.MOV.U32 R8, RZ, RZ, R7 ;  /* 0x000000ffff087224 */ /* 0x000fca00078e0007 */
[----:B------:R-:W-:Y:S01]  /*02d0*/  FSEL R9, R8, UR11, P0 ;  /* 0x0000000b08097c08 */ /* 0x000fe20008000000 */
[----:B------:R-:W-:Y:S02]  /*02e0*/  UMOV UR11, UR4 ;  /* 0x00000004000b7c82 */ /* 0x000fe40008000000 */
[----:B------:R-:W-:-:S05]  /*02f0*/  SEL R8, R6, UR11, P0 ;  /* 0x0000000b06087c07 */ /* 0x000fca0008000000 */
[----:B------:R-:W-:Y:S01]  /*0300*/  @P1 LOP3.LUT R9, R10, 0x80000, RZ, 0xfc, !PT ;  /* 0x000800000a091812 */ /* 0x000fe200078efcff */
[----:B------:R-:W-:-:S03]  /*0310*/  IMAD.MOV.U32 R6, RZ, RZ, R8 ;  /* 0x000000ffff067224 */ /* 0x000fc600078e0008 */
[----:B------:R-:W-:Y:S01]  /*0320*/  ISETP.GT.AND P0, PT, R9, 0xfffff, PT ;  /* 0x000fffff0900780c */ /* 0x000fe20003f04270 */
[----:B------:R-:W-:Y:S01]  /*0330*/  IMAD.MOV.U32 R7, RZ, RZ, R9 ;  /* 0x000000ffff077224 */ /* 0x000fe200078e0009 */
[----:B------:R-:W-:-:S11]  /*0340*/  MOV R17, R9 ;  /* 0x0000000900117202 */ /* 0x000fd60000000f00 */
[----:B------:R-:W-:Y:S01]  /*0350*/  @!P0 DMUL R6, R6, 1.80143985094819840000e+16 ;  /* 0x4350000006068828 */ /* 0x000fe20000000000 */
[----:B------:R-:W-:-:S09]  /*0360*/  @!P0 MOV R16, 0xfffffbcb ;  /* 0xfffffbcb00108802 */ /* 0x000fd20000000f00 */
[----:B------:R-:W-:Y:S02]  /*0370*/  @!P0 IMAD.MOV.U32 R17, RZ, RZ, R7 ;  /* 0x000000ffff118224 */ /* 0x000fe400078e0007 */
[----:B------:R-:W-:Y:S02]  /*0380*/  @!P0 IMAD.MOV.U32 R8, RZ, RZ, R6 ;  /* 0x000000ffff088224 */ /* 0x000fe400078e0006 */
[----:B------:R-:W-:-:S05]  /*0390*/  VIADD R9, R17, 0xffffffff ;  /* 0xffffffff11097836 */ /* 0x000fca0000000000 */
[----:B------:R-:W-:-:S13]  /*03a0*/  ISETP.GT.U32.AND P1, PT, R9, 0x7feffffe, PT ;  /* 0x7feffffe0900780c */ /* 0x000fda0003f24070 */
[----:B0-----:R-:W-:Y:S05]  /*03b0*/  @P1 BRA `(.L_x_15) ;  /* 0x0000000400041947 */ /* 0x001fea0003800000 */
[----:B------:R-:W-:Y:S01]  /*03c0*/  LOP3.LUT R6, R17, 0xfffff, RZ, 0xc0, !PT ;  /* 0x000fffff11067812 */ /* 0x000fe200078ec0ff */
[----:B------:R-:W-:Y:S01]  /*03d0*/  IMAD.MOV.U32 R18, RZ, RZ, -0x748574fc ;  /* 0x8b7a8b04ff127424 */ /* 0x000fe200078e00ff */
[----:B------:R-:W-:Y:S01]  /*03e0*/  UMOV UR12, 0x3ae80f1e ;  /* 0x3ae80f1e000c7882 */ /* 0x000fe20000000000 */
[----:B------:R-:W-:Y:S01]  /*03f0*/  IMAD.MOV.U32 R19, RZ, RZ, 0x3ed0ee25 ;  /* 0x3ed0ee25ff137424 */ /* 0x000fe200078e00ff */
[----:B------:R-:W-:Y:S01]  /*0400*/  LOP3.LUT R7, R6, 0x3ff00000, RZ, 0xfc, !PT ;  /* 0x3ff0000006077812 */ /* 0x000fe200078efcff */
[----:B------:R-:W-:Y:S01]  /*0410*/  IMAD.MOV.U32 R6, RZ, RZ, R8 ;  /* 0x000000ffff067224 */ /* 0x000fe200078e0008 */
[----:B------:R-:W-:Y:S01]  /*0420*/  UMOV UR13, 0x3eb1380b ;  /* 0x3eb1380b000d7882 */ /* 0x000fe20000000000 */
[----:B------:R-:W-:Y:S01]  /*0430*/  IMAD.MOV.U32 R8, RZ, RZ, RZ ;  /* 0x000000ffff087224 */ /* 0x000fe200078e00ff */
[----:B------:R-:W-:Y:S01]  /*0440*/  ISETP.GE.U32.AND P0, PT, R7, 0x3ff6a09f, PT ;  /* 0x3ff6a09f0700780c */ /* 0x000fe20003f06070 */
[----:B------:R-:W-:Y:S01]  /*0450*/  UMOV UR16, 0x80000000 ;  /* 0x8000000000107882 */ /* 0x000fe20000000000 */
[----:B------:R-:W-:-:S11]  /*0460*/  UMOV UR17, 0x43300000 ;  /* 0x4330000000117882 */ /* 0x000fd60000000000 */
[----:B------:R-:W-:-:S05]  /*0470*/  @P0 VIADD R9, R7, 0xfff00000 ;  /* 0xfff0000007090836 */ /* 0x000fca0000000000 */
[----:B------:R-:W-:-:S06]  /*0480*/  @P0 MOV R7, R9 ;  /* 0x0000000900070202 */ /* 0x000fcc0000000f00 */
[C---:B------:R-:W-:Y:S02]  /*0490*/  DADD R14, R6.reuse, 1 ;  /* 0x3ff00000060e7429 */ /* 0x040fe40000000000 */
[----:B------:R-:W-:-:S04]  /*04a0*/  DADD R6, R6, -1 ;  /* 0xbff0000006067429 */ /* 0x000fc80000000000 */
[----:B------:R-:W0:Y:S02]  /*04b0*/  MUFU.RCP64H R9, R15 ;  /* 0x0000000f00097308 */ /* 0x000e240000001800 */
[----:B0-----:R-:W-:-:S08]  /*04c0*/  DFMA R10, -R14, R8, 1 ;  /* 0x3ff000000e0a742b */ /* 0x001fd00000000108 */
[----:B------:R-:W-:-:S08]  /*04d0*/  DFMA R10, R10, R10, R10 ;  /* 0x0000000a0a0a722b */ /* 0x000fd0000000000a */
[----:B------:R-:W-:-:S08]  /*04e0*/  DFMA R8, R8, R10, R8 ;  /* 0x0000000a0808722b */ /* 0x000fd00000000008 */
[----:B------:R-:W-:-:S08]  /*04f0*/  DMUL R10, R6, R8 ;  /* 0x00000008060a7228 */ /* 0x000fd00000000000 */
[----:B------:R-:W-:-:S08]  /*0500*/  DFMA R10, R6, R8, R10 ;  /* 0x00000008060a722b */ /* 0x000fd0000000000a */
[----:B------:R-:W-:-:S08]  /*0510*/  DMUL R12, R10, R10 ;  /* 0x0000000a0a0c7228 */ /* 0x000fd00000000000 */
[----:B------:R-:W-:Y:S01]  /*0520*/  DFMA R14, R12, UR12, R18 ;  /* 0x0000000c0c0e7c2b */ /* 0x000fe20008000012 */
[----:B------:R-:W-:Y:S01]  /*0530*/  UMOV UR12, 0x9f02676f ;  /* 0x9f02676f000c7882 */ /* 0x000fe20000000000 */
[----:B------:R-:W-:Y:S01]  /*0540*/  UMOV UR13, 0x3ef3b266 ;  /* 0x3ef3b266000d7882 */ /* 0x000fe20000000000 */
[----:B------:R-:W-:Y:S01]  /*0550*/  LEA.HI R18, R17, R16, RZ, 0xc ;  /* 0x0000001011127211 */ /* 0x000fe200078f60ff */
[----:B------:R-:W-:Y:S01]  /*0560*/  DADD R16, R6, -R10 ;  /* 0x0000000006107229 */ /* 0x000fe2000000080a */
[----:B------:R-:W-:Y:S02]  /*0570*/  IMAD.MOV.U32 R19, RZ, RZ, 0x43300000 ;  /* 0x43300000ff137424 */ /* 0x000fe400078e00ff */
[----:B------:R-:W-:Y:S01]  /*0580*/  @P0 IADD3 R18, PT, PT, R18, 0x1, RZ ;  /* 0x0000000112120810 */ /* 0x000fe20007ffe0ff */
[----:B------:R-:W-:Y:S01]  /*0590*/  DFMA R14, R12, R14, UR12 ;  /* 0x0000000c0c0e7e2b */ /* 0x000fe2000800000e */
[----:B------:R-:W-:Y:S01]  /*05a0*/  UMOV UR12, 0xa9ab0956 ;  /* 0xa9ab0956000c7882 */ /* 0x000fe20000000000 */
[----:B------:R-:W-:Y:S01]  /*05b0*/  UMOV UR13, 0x3f1745cb ;  /* 0x3f1745cb000d7882 */ /* 0x000fe20000000000 */
[----:B------:R-:W-:Y:S01]  /*05c0*/  LOP3.LUT R18, R18, 0x80000000, RZ, 0x3c, !PT ;  /* 0x8000000012127812 */ /* 0x000fe200078e3cff */
[----:B------:R-:W-:-:S04]  /*05d0*/  DADD R16, R16, R16 ;  /* 0x0000000010107229 */ /* 0x000fc80000000010 */
[----:B------:R-:W-:Y:S01]  /*05e0*/  DFMA R14, R12, R14, UR12 ;  /* 0x0000000c0c0e7e2b */ /* 0x000fe2000800000e */
[----:B------:R-:W-:Y:S01]  /*05f0*/  UMOV UR12, 0x2d1b5154 ;  /* 0x2d1b5154000c7882 */ /* 0x000fe20000000000 */
[----:B------:R-:W-:Y:S01]  /*0600*/  UMOV UR13, 0x3f3c71c7 ;  /* 0x3f3c71c7000d7882 */ /* 0x000fe20000000000 */
[----:B------:R-:W-:Y:S01]  /*0610*/  DADD R18, R18, -UR16 ;  /* 0x8000001012127e29 */ /* 0x000fe20008000000 */
[----:B------:R-:W-:Y:S01]  /*0620*/  UMOV UR16, 0xfefa39ef ;  /* 0xfefa39ef00107882 */ /* 0x000fe20000000000 */
[----:B------:R-:W-:Y:S01]  /*0630*/  UMOV UR17, 0x3fe62e42 ;  /* 0x3fe62e4200117882 */ /* 0x000fe20000000000 */
[----:B------:R-:W-:Y:S02]  /*0640*/  DFMA R16, R6, -R10, R16 ;  /* 0x8000000a0610722b */ /* 0x000fe40000000010 */
[----:B------:R-:W-:Y:S01]  /*0650*/  DFMA R14, R12, R14, UR12 ;  /* 0x0000000c0c0e7e2b */ /* 0x000fe2000800000e */
[----:B------:R-:W-:Y:S01]  /*0660*/  UMOV UR12, 0x923be72d ;  /* 0x923be72d000c7882 */ /* 0x000fe20000000000 */
[----:B------:R-:W-:Y:S01]  /*0670*/  UMOV UR13, 0x3f624924 ;  /* 0x3f624924000d7882 */ /* 0x000fe20000000000 */
[----:B------:R-:W-:-:S03]  /*0680*/  DFMA R6, R18, UR16, R10 ;  /* 0x0000001012067c2b */ /* 0x000fc6000800000a */
[----:B------:R-:W-:Y:S02]  /*0690*/  DMUL R16, R8, R16 ;  /* 0x0000001008107228 */ /* 0x000fe40000000000 */
[----:B------:R-:W-:Y:S01]  /*06a0*/  DFMA R14, R12, R14, UR12 ;  /* 0x0000000c0c0e7e2b */ /* 0x000fe2000800000e */
[----:B------:R-:W-:Y:S01]  /*06b0*/  UMOV UR12, 0x9999a3c4 ;  /* 0x9999a3c4000c7882 */ /* 0x000fe20000000000 */
[----:B------:R-:W-:-:S06]  /*06c0*/  UMOV UR13, 0x3f899999 ;  /* 0x3f899999000d7882 */ /* 0x000fcc0000000000 */
[----:B------:R-:W-:Y:S01]  /*06d0*/  DFMA R14, R12, R14, UR12 ;  /* 0x0000000c0c0e7e2b */ /* 0x000fe2000800000e */
[----:B------:R-:W-:Y:S01]  /*06e0*/  UMOV UR12, 0x55555554 ;  /* 0x55555554000c7882 */ /* 0x000fe20000000000 */
[----:B------:R-:W-:-:S06]  /*06f0*/  UMOV UR13, 0x3fb55555 ;  /* 0x3fb55555000d7882 */ /* 0x000fcc0000000000 */
[----:B------:R-:W-:Y:S01]  /*0700*/  DFMA R14, R12, R14, UR12 ;  /* 0x0000000c0c0e7e2b */ /* 0x000fe2000800000e */
[----:B------:R-:W-:Y:S01]  /*0710*/  UMOV UR12, 0xfefa39ef ;  /* 0xfefa39ef000c7882 */ /* 0x000fe20000000000 */
[----:B------:R-:W-:Y:S02]  /*0720*/  UMOV UR13, 0x3fe62e42 ;  /* 0x3fe62e42000d7882 */ /* 0x000fe40000000000 */
[----:B------:R-:W-:Y:S01]  /*0730*/  DFMA R8, R18, -UR12, R6 ;  /* 0x8000000c12087c2b */ /* 0x000fe20008000006 */
[----:B------:R-:W-:Y:S01]  /*0740*/  UMOV UR12, 0x3b39803f ;  /* 0x3b39803f000c7882 */ /* 0x000fe20000000000 */
[----:B------:R-:W-:Y:S02]  /*0750*/  UMOV UR13, 0x3c7abc9e ;  /* 0x3c7abc9e000d7882 */ /* 0x000fe40000000000 */
[----:B------:R-:W-:-:S04]  /*0760*/  DMUL R14, R12, R14 ;  /* 0x0000000e0c0e7228 */ /* 0x000fc80000000000 */
[----:B------:R-:W-:-:S04]  /*0770*/  DADD R8, -R10, R8 ;  /* 0x000000000a087229 */ /* 0x000fc80000000108 */
[----:B------:R-:W-:-:S08]  /*0780*/  DFMA R14, R10, R14, R16 ;  /* 0x0000000e0a0e722b */ /* 0x000fd00000000010 */
[----:B------:R-:W-:-:S08]  /*0790*/  DADD R8, R14, -R8 ;  /* 0x000000000e087229 */ /* 0x000fd00000000808 */
[----:B------:R-:W-:-:S08]  /*07a0*/  DFMA R8, R18, UR12, R8 ;  /* 0x0000000c12087c2b */ /* 0x000fd00008000008 */
[----:B------:R-:W-:Y:S01]  /*07b0*/  DADD R6, R6, R8 ;  /* 0x0000000006067229 */ /* 0x000fe20000000008 */
[----:B------:R-:W-:Y:S10]  /*07c0*/  BRA `(.L_x_16) ;  /* 0x0000000000187947 */ /* 0x000ff40003800000 */
.L_x_15:
[----:B------:R-:W-:Y:S01]  /*07d0*/  IMAD.MOV.U32 R8, RZ, RZ, 0x0 ;  /* 0x00000000ff087424 */ /* 0x000fe200078e00ff */
[----:B------:R-:W-:Y:S01]  /*07e0*/  LOP3.LUT P0, RZ, R7, 0x7fffffff, RZ, 0xc0, !PT ;  /* 0x7fffffff07ff7812 */ /* 0x000fe2000780c0ff */
[----:B------:R-:W-:-:S06]  /*07f0*/  IMAD.MOV.U32 R9, RZ, RZ, 0x7ff00000 ;  /* 0x7ff00000ff097424 */ /* 0x000fcc00078e00ff */
[----:B------:R-:W-:-:S10]  /*0800*/  DFMA R8, R6, R8, +INF ;  /* 0x7ff000000608742b */ /* 0x000fd40000000008 */
[----:B------:R-:W-:Y:S02]  /*0810*/  FSEL R6, R8, RZ, P0 ;  /* 0x000000ff08067208 */ /* 0x000fe40000000000 */
[----:B------:R-:W-:-:S07]  /*0820*/  FSEL R7, R9, -QNAN , P0 ;  /* 0xfff0000009077808 */ /* 0x000fce0000000000 */
.L_x_16:
[----:B------:R-:W-:Y:S05]  /*0830*/  BSYNC.RECONVERGENT B0 ;  /* 0x0000000000007941 */ /* 0x000fea0003800200 */
.L_x_14:
[----:B------:R-:W2:Y:S01]  /*0840*/  LDG.E R4, desc[UR14][R4.64] ;  /* 0x0000000e04047981 */ /* 0x000ea2000c1e1900 */
[----:B------:R-:W-:Y:S02]  /*0850*/  UMOV UR11, UR5 ;  /* 0x00000005000b7c82 */ /* 0x000fe40008000000 */
[----:B------:R-:W-:Y:S01]  /*0860*/  MOV R12, UR11 ;  /* 0x0000000b000c7c02 */ /* 0x000fe20008000f00 */
[----:B------:R0:W5:Y:S01]  /*0870*/  LDG.E R2, desc[UR14][R2.64] ;  /* 0x0000000e02027981 */ /* 0x000162000c1e1900 */
[----:B------:R-:W-:Y:S01]  /*0880*/  BSSY.RECONVERGENT B0, `(.L_x_17) ;  /* 0x000005f000007945 */ /* 0x000fe20003800200 */
[----:B--2---:R-:W1:Y:S02]  /*0890*/  F2F.F64.F32 R8, R4 ;  /* 0x0000000400087310 */ /* 0x004e640000201800 */
[----:B-1----:R-:W-:Y:S01]  /*08a0*/  DSETP.MAX.AND P0, P1, R8, UR4, PT ;  /* 0x0000000408007e2a */ /* 0x002fe2000b90f000 */
[----:B------:R-:W-:-:S05]  /*08b0*/  IMAD.MOV.U32 R10, RZ, RZ, R9 ;  /* 0x000000ffff0a7224 */ /* 0x000fca00078e0009 */
[----:B------:R-:W-:Y:S02]  /*08c0*/  FSEL R11, R10, UR11, P0 ;  /* 0x0000000b0a0b7c08 */ /* 0x000fe40008000000 */
[----:B------:R-:W-:-:S05]  /*08d0*/  SEL R8, R8, UR4, P0 ;  /* 0x0000000408087c07 */ /* 0x000fca0008000000 */
[----:B------:R-:W-:Y:S01]  /*08e0*/  IMAD.MOV.U32 R4, RZ, RZ, R8 ;  /* 0x000000ffff047224 */ /* 0x000fe200078e0008 */
[----:B------:R-:W-:Y:S02]  /*08f0*/  @P1 LOP3.LUT R11, R12, 0x80000, RZ, 0xfc, !PT ;  /* 0x000800000c0b1812 */ /* 0x000fe400078efcff */
[----:B------:R-:W-:Y:S03]  /*0900*/  F2F.F64.F32 R12, R20 ;  /* 0x00000014000c7310 */ /* 0x000fe60000201800 */
[----:B------:R-:W-:-:S04]  /*0910*/  IMAD.MOV.U32 R9, RZ, RZ, R11 ;  /* 0x000000ffff097224 */ /* 0x000fc800078e000b */
[----:B0-----:R-:W-:Y:S01]  /*0920*/  IMAD.MOV.U32 R3, RZ, RZ, R9 ;  /* 0x000000ffff037224 */ /* 0x001fe200078e0009 */
[----:B------:R-:W-:Y:S01]  /*0930*/  ISETP.GT.AND P0, PT, R9, 0xfffff, PT ;  /* 0x000fffff0900780c */ /* 0x000fe20003f04270 */
[----:B-----5:R-:W0:Y:S01]  /*0940*/  F2F.F64.F32 R10, R23 ;  /* 0x00000017000a7310 */ /* 0x020e220000201800 */
[----:B------:R-:W-:-:S11]  /*0950*/  MOV R5, R9 ;  /* 0x0000000900057202 */ /* 0x000fd60000000f00 */
[----:B------:R-:W-:Y:S02]  /*0960*/  @!P0 DMUL R4, R4, 1.80143985094819840000e+16 ;  /* 0x4350000004048828 */ /* 0x000fe40000000000 */
[----:B0-----:R-:W-:Y:S01]  /*0970*/  DFMA R6, R10, -R6, R12 ;  /* 0x800000060a06722b */ /* 0x001fe2000000000c */
[----:B------:R-:W-:Y:S02]  /*0980*/  IMAD.MOV.U32 R12, RZ, RZ, R8 ;  /* 0x000000ffff0c7224 */ /* 0x000fe400078e0008 */
[----:B------:R-:W-:Y:S02]  /*0990*/  IMAD.MOV.U32 R8, RZ, RZ, -0x3ff ;  /* 0xfffffc01ff087424 */ /* 0x000fe400078e00ff */
[----:B------:R-:W-:-:S03]  /*09a0*/  @!P0 IMAD.MOV.U32 R8, RZ, RZ, -0x435 ;  /* 0xfffffbcbff088424 */ /* 0x000fc600078e00ff */
[----:B------:R-:W-:Y:S01]  /*09b0*/  @!P0 MOV R12, R4 ;  /* 0x00000004000c8202 */ /* 0x000fe20000000f00 */
[----:B------:R-:W-:Y:S01]  /*09c0*/  @!P0 IMAD.MOV.U32 R3, RZ, RZ, R5 ;  /* 0x000000ffff038224 */ /* 0x000fe200078e0005 */
[----:B------:R0:W1:Y:S03]  /*09d0*/  F2F.F32.F64 R6, R6 ;  /* 0x0000000600067310 */ /* 0x0000660000301000 */
[----:B------:R-:W-:-:S05]  /*09e0*/  VIADD R9, R3, 0xffffffff ;  /* 0xffffffff03097836 */ /* 0x000fca0000000000 */
[----:B------:R-:W-:-:S13]  /*09f0*/  ISETP.GE.U32.AND P1, PT, R9, 0x7fefffff, PT ;  /* 0x7fefffff0900780c */ /* 0x000fda0003f26070 */
[----:B------:R-:W-:Y:S01]  /*0a00*/  @P1 MOV R14, 0x0 ;  /* 0x00000000000e1802 */ /* 0x000fe20000000f00 */
[----:B------:R-:W-:Y:S01]  /*0a10*/  @P1 IMAD.MOV.U32 R15, RZ, RZ, 0x7ff00000 ;  /* 0x7ff00000ff0f1424 */ /* 0x000fe200078e00ff */
[----:B------:R-:W-:-:S05]  /*0a20*/  @P1 LOP3.LUT P2, RZ, R5, 0x7fffffff, RZ, 0xc0, !PT ;  /* 0x7fffffff05ff1812 */ /* 0x000fca000784c0ff */
[----:B------:R-:W-:-:S10]  /*0a30*/  @P1 DFMA R10, R4, R14, +INF ;  /* 0x7ff00000040a142b */ /* 0x000fd4000000000e */
[----:B------:R-:W-:Y:S02]  /*0a40*/  @P1 FSEL R10, R10, RZ, P2 ;  /* 0x000000ff0a0a1208 */ /* 0x000fe40001000000 */
[----:B------:R-:W-:Y:S01]  /*0a50*/  @P1 FSEL R11, R11, -QNAN , P2 ;  /* 0xfff000000b0b1808 */ /* 0x000fe20001000000 */
[----:B01----:R-:W-:Y:S06]  /*0a60*/  @P1 BRA `(.L_x_18) ;  /* 0x0000000400001947 */ /* 0x003fec0003800000 */
[----:B------:R-:W-:Y:S01]  /*0a70*/  LOP3.LUT R4, R3, 0xfffff, RZ, 0xc0, !PT ;  /* 0x000fffff03047812 */ /* 0x000fe200078ec0ff */
[----:B------:R-:W-:Y:S01]  /*0a80*/  IMAD.MOV.U32 R10, RZ, RZ, RZ ;  /* 0x000000ffff0a7224 */ /* 0x000fe200078e00ff */
[----:B------:R-:W-:Y:S01]  /*0a90*/  MOV R19, 0x3ed0ee25 ;  /* 0x3ed0ee2500137802 */ /* 0x000fe20000000f00 */
[----:B------:R-:W-:Y:S01]  /*0aa0*/  IMAD.MOV.U32 R18, RZ, RZ, -0x748574fc ;  /* 0x8b7a8b04ff127424 */ /* 0x000fe200078e00ff */
[----:B------:R-:W-:Y:S01]  /*0ab0*/  LOP3.LUT R5, R4, 0x3ff00000, RZ, 0xfc, !PT ;  /* 0x3ff0000004057812 */ /* 0x000fe200078efcff */
[----:B------:R-:W-:Y:S01]  /*0ac0*/  IMAD.MOV.U32 R4, RZ, RZ, R12 ;  /* 0x000000ffff047224 */ /* 0x000fe200078e000c */
[----:B------:R-:W-:Y:S01]  /*0ad0*/  UMOV UR4, 0x3ae80f1e ;  /* 0x3ae80f1e00047882 */ /* 0x000fe20000000000 */
[----:B------:R-:W-:Y:S01]  /*0ae0*/  UMOV UR5, 0x3eb1380b ;  /* 0x3eb1380b00057882 */ /* 0x000fe20000000000 */
[----:B------:R-:W-:Y:S01]  /*0af0*/  ISETP.GE.U32.AND P0, PT, R5, 0x3ff6a09f, PT ;  /* 0x3ff6a09f0500780c */ /* 0x000fe20003f06070 */
[----:B------:R-:W-:Y:S01]  /*0b00*/  IMAD.MOV.U32 R25, RZ, RZ, 0x43300000 ;  /* 0x43300000ff197424 */ /* 0x000fe200078e00ff */
[----:B------:R-:W-:Y:S01]  /*0b10*/  LEA.HI R3, R3, R8, RZ, 0xc ;  /* 0x0000000803037211 */ /* 0x000fe200078f60ff */
[----:B------:R-:W-:Y:S01]  /*0b20*/  UMOV UR12, 0x80000000 ;  /* 0x80000000000c7882 */ /* 0x000fe20000000000 */
[----:B------:R-:W-:-:S09]  /*0b30*/  UMOV UR13, 0x43300000 ;  /* 0x43300000000d7882 */ /* 0x000fd20000000000 */
[----:B------:R-:W-:Y:S02]  /*0b40*/  @P0 VIADD R7, R5, 0xfff00000 ;  /* 0xfff0000005070836 */ /* 0x000fe40000000000 */
[----:B------:R-:W-:-:S03]  /*0b50*/  @P0 VIADD R3, R3, 0x1 ;  /* 0x0000000103030836 */ /* 0x000fc60000000000 */
[----:B------:R-:W-:Y:S02]  /*0b60*/  @P0 MOV R5, R7 ;  /* 0x0000000700050202 */ /* 0x000fe40000000f00 */
[----:B------:R-:W-:-:S04]  /*0b70*/  LOP3.LUT R24, R3, 0x80000000, RZ, 0x3c, !PT ;  /* 0x8000000003187812 */ /* 0x000fc800078e3cff */
        /* <DEDUP_REMOVED lines=8> */
[----:B------:R-:W-:Y:S02]  /*0c00*/  DMUL R14, R12, R12 ;  /* 0x0000000c0c0e7228 */ /* 0x000fe40000000000 */
[----:B------:R-:W-:-:S06]  /*0c10*/  DADD R8, R4, -R12 ;  /* 0x0000000004087229 */ /* 0x000fcc000000080c */
[----:B------:R-:W-:Y:S01]  /*0c20*/  DFMA R16, R14, UR4, R18 ;  /* 0x000000040e107c2b */ /* 0x000fe20008000012 */
[----:B------:R-:W-:Y:S01]  /*0c30*/  UMOV UR4, 0x9f02676f ;  /* 0x9f02676f00047882 */ /* 0x000fe20000000000 */
[----:B------:R-:W-:Y:S01]  /*0c40*/  UMOV UR5, 0x3ef3b266 ;  /* 0x3ef3b26600057882 */ /* 0x000fe20000000000 */
[----:B------:R-:W-:Y:S02]  /*0c50*/  DADD R18, R8, R8 ;  /* 0x0000000008127229 */ /* 0x000fe40000000008 */
[----:B------:R-:W-:Y:S01]  /*0c60*/  DADD R8, R24, -UR12 ;  /* 0x8000000c18087e29 */ /* 0x000fe20008000000 */
[----:B------:R-:W-:Y:S01]  /*0c70*/  UMOV UR12, 0xfefa39ef ;  /* 0xfefa39ef000c7882 */ /* 0x000fe20000000000 */
[----:B------:R-:W-:Y:S01]  /*0c80*/  UMOV UR13, 0x3fe62e42 ;  /* 0x3fe62e42000d7882 */ /* 0x000fe20000000000 */
[----:B------:R-:W-:Y:S01]  /*0c90*/  DFMA R16, R14, R16, UR4 ;  /* 0x000000040e107e2b */ /* 0x000fe20008000010 */
[----:B------:R-:W-:Y:S01]  /*0ca0*/  UMOV UR4, 0xa9ab0956 ;  /* 0xa9ab095600047882 */ /* 0x000fe20000000000 */
[----:B------:R-:W-:Y:S01]  /*0cb0*/  UMOV UR5, 0x3f1745cb ;  /* 0x3f1745cb00057882 */ /* 0x000fe20000000000 */
[----:B------:R-:W-:-:S02]  /*0cc0*/  DFMA R24, R4, -R12, R18 ;  /* 0x8000000c0418722b */ /* 0x000fc40000000012 */
[----:B------:R-:W-:-:S03]  /*0cd0*/  DFMA R4, R8, UR12, R12 ;  /* 0x0000000c08047c2b */ /* 0x000fc6000800000c */
[----:B------:R-:W-:Y:S01]  /*0ce0*/  DFMA R16, R14, R16, UR4 ;  /* 0x000000040e107e2b */ /* 0x000fe20008000010 */
[----:B------:R-:W-:Y:S01]  /*0cf0*/  UMOV UR4, 0x2d1b5154 ;  /* 0x2d1b515400047882 */ /* 0x000fe20000000000 */
[----:B------:R-:W-:Y:S01]  /*0d00*/  UMOV UR5, 0x3f3c71c7 ;  /* 0x3f3c71c700057882 */ /* 0x000fe20000000000 */
[----:B------:R-:W-:-:S05]  /*0d10*/  DMUL R24, R10, R24 ;  /* 0x000000180a187228 */ /* 0x000fca0000000000 */
        /* <DEDUP_REMOVED lines=20> */
[----:B------:R-:W-:-:S11]  /*0e60*/  DADD R10, R4, R16 ;  /* 0x00000000040a7229 */ /* 0x000fd60000000010 */
.L_x_18:
[----:B------:R-:W-:Y:S05]  /*0e70*/  BSYNC.RECONVERGENT B0 ;  /* 0x0000000000007941 */ /* 0x000fea0003800200 */
.L_x_17:
[----:B------:R-:W-:Y:S01]  /*0e80*/  F2F.F64.F32 R2, R2 ;  /* 0x0000000200027310 */ /* 0x000fe20000201800 */
[----:B------:R-:W-:Y:S01]  /*0e90*/  UIADD3 UR6, UPT, UPT, UR6, 0x2, URZ ;  /* 0x0000000206067890 */ /* 0x000fe2000fffe0ff */
[----:B------:R-:W-:-:S03]  /*0ea0*/  IADD3 R22, PT, PT, R22, 0x2, RZ ;  /* 0x0000000216167810 */ /* 0x000fc60007ffe0ff */
[----:B------:R-:W-:-:S03]  /*0eb0*/  UISETP.NE.AND UP0, UPT, UR6, URZ, UPT ;  /* 0x000000ff0600728c */ /* 0x000fc6000bf05270 */
[----:B------:R-:W0:Y:S02]  /*0ec0*/  F2F.F64.F32 R6, R6 ;  /* 0x0000000600067310 */ /* 0x000e240000201800 */
[----:B0-----:R-:W-:-:S06]  /*0ed0*/  DFMA R10, R2, -R10, R6 ;  /* 0x8000000a020a722b */ /* 0x001fcc0000000006 */
[----:B------:R0:W1:Y:S01]  /*0ee0*/  F2F.F32.F64 R20, R10 ;  /* 0x0000000a00147310 */ /* 0x0000620000301000 */
[----:B------:R-:W-:Y:S05]  /*0ef0*/  BRA.U UP0, `(.L_x_19) ;  /* 0xfffffff100b07547 */ /* 0x000fea000b83ffff */
[----:B------:R-:W2:Y:S01]  /*0f00*/  LDCU UR5, c[0x0][0x380] ;  /* 0x00007000ff0577ac */ /* 0x000ea20008000800 */
[----:B-1----:R1:W3:Y:S02]  /*0f10*/  F2F.F64.F32 R2, R20 ;  /* 0x0000001400027310 */ /* 0x0022e40000201800 */
[----:B-123--:R-:W-:-:S12]  /*0f20*/  ULOP3.LUT UR4, UR5, 0x7ffffffe, URZ, 0xc0, !UPT ;  /* 0x7ffffffe05047892 */ /* 0x00efd8000f8ec0ff */
.L_x_13:
[----:B------:R-:W-:-:S04]  /*0f30*/  ULOP3.LUT UR6, UR5, 0x1, URZ, 0xc0, !UPT ;  /* 0x0000000105067892 */ /* 0x000fc8000f8ec0ff */
[----:B------:R-:W-:-:S09]  /*0f40*/  UISETP.NE.U32.AND UP0, UPT, UR6, 0x1, UPT ;  /* 0x000000010600788c */ /* 0x000fd2000bf05070 */
[----:B------:R-:W-:Y:S05]  /*0f50*/  BRA.U UP0, `(.L_x_12) ;  /* 0x0000000500a47547 */ /* 0x000fea000b800000 */
[----:B------:R-:W1:Y:S01]  /*0f60*/  LDC.64 R6, c[0x0][0x388] ;  /* 0x0000e200ff067b82 */ /* 0x000e620000000a00 */
[----:B------:R-:W-:-:S07]  /*0f70*/  VIADD R21, R21, UR4 ;  /* 0x0000000415157c36 */ /* 0x000fce0008000000 */
[----:B------:R-:W2:Y:S01]  /*0f80*/  LDC.64 R4, c[0x0][0x390] ;  /* 0x0000e400ff047b82 */ /* 0x000ea20000000a00 */
[----:B-1----:R-:W-:-:S05]  /*0f90*/  IMAD.WIDE R6, R21, 0x4, R6 ;  /* 0x0000000415067825 */ /* 0x002fca00078e0206 */
[----:B------:R-:W3:Y:S01]  /*0fa0*/  LDG.E R8, desc[UR14][R6.64] ;  /* 0x0000000e06087981 */ /* 0x000ee2000c1e1900 */
[----:B--2---:R-:W-:-:S06]  /*0fb0*/  IMAD.WIDE R4, R21, 0x4, R4 ;  /* 0x0000000415047825 */ /* 0x004fcc00078e0204 */
[----:B------:R1:W2:Y:S01]  /*0fc0*/  LDG.E R4, desc[UR14][R4.64] ;  /* 0x0000000e04047981 */ /* 0x0002a2000c1e1900 */
[----:B------:R-:W-:Y:S01]  /*0fd0*/  UMOV UR6, 0xa0b5ed8d ;  /* 0xa0b5ed8d00067882 */ /* 0x000fe20000000000 */
[----:B------:R-:W-:Y:S01]  /*0fe0*/  UMOV UR7, 0x3eb0c6f7 ;  /* 0x3eb0c6f700077882 */ /* 0x000fe20000000000 */
[----:B------:R-:W-:Y:S01]  /*0ff0*/  BSSY.RECONVERGENT B0, `(.L_x_20) ;  /* 0x000005d000007945 */ /* 0x000fe20003800200 */
[----:B------:R-:W-:Y:S02]  /*1000*/  UMOV UR8, UR7 ;  /* 0x0000000700087c82 */ /* 0x000fe40008000000 */
[----:B0-----:R-:W-:Y:S01]  /*1010*/  IMAD.U32 R11, RZ, RZ, UR8 ;  /* 0x00000008ff0b7e24 */ /* 0x001fe2000f8e00ff */
[----:B---3--:R-:W0:Y:S02]  /*1020*/  F2F.F64.F32 R8, R8 ;  /* 0x0000000800087310 */ /* 0x008e240000201800 */
[----:B0-----:R-:W-:Y:S01]  /*1030*/  DSETP.MAX.AND P0, P1, R8, UR6, PT ;  /* 0x0000000608007e2a */ /* 0x001fe2000b90f000 */
[----:B------:R-:W-:Y:S01]  /*1040*/  MOV R10, R9 ;  /* 0x00000009000a7202 */ /* 0x000fe20000000f00 */
[----:B------:R-:W-:-:S04]  /*1050*/  IMAD.MOV.U32 R6, RZ, RZ, R8 ;  /* 0x000000ffff067224 */ /* 0x000fc800078e0008 */
[----:B------:R-:W-:Y:S02]  /*1060*/  FSEL R7, R10, UR8, P0 ;  /* 0x000000080a077c08 */ /* 0x000fe40008000000 */
[----:B------:R-:W-:-:S05]  /*1070*/  SEL R6, R6, UR6, P0 ;  /* 0x0000000606067c07 */ /* 0x000fca0008000000 */
[--C-:B------:R-:W-:Y:S01]  /*1080*/  IMAD.MOV.U32 R8, RZ, RZ, R6.reuse ;  /* 0x000000ffff087224 */ /* 0x100fe200078e0006 */
[----:B------:R-:W-:Y:S01]  /*1090*/  @P1 LOP3.LUT R7, R11, 0x80000, RZ, 0xfc, !PT ;  /* 0x000800000b071812 */ /* 0x000fe200078efcff */
[----:B------:R-:W-:Y:S01]  /*10a0*/  IMAD.MOV.U32 R12, RZ, RZ, R6 ;  /* 0x000000ffff0c7224 */ /* 0x000fe200078e0006 */
[----:B------:R-:W-:Y:S02]  /*10b0*/  MOV R6, 0xfffffc01 ;  /* 0xfffffc0100067802 */ /* 0x000fe40000000f00 */
[----:B------:R-:W-:Y:S02]  /*10c0*/  ISETP.GT.AND P0, PT, R7, 0xfffff, PT ;  /* 0x000fffff0700780c */ /* 0x000fe40003f04270 */
[----:B------:R-:W-:-:S11]  /*10d0*/  MOV R9, R7 ;  /* 0x0000000700097202 */ /* 0x000fd60000000f00 */
[----:B------:R-:W-:Y:S01]  /*10e0*/  @!P0 DMUL R8, R8, 1.80143985094819840000e+16 ;  /* 0x4350000008088828 */ /* 0x000fe20000000000 */
[----:B------:R-:W-:-:S09]  /*10f0*/  @!P0 IMAD.MOV.U32 R6, RZ, RZ, -0x435 ;  /* 0xfffffbcbff068424 */ /* 0x000fd200078e00ff */
[----:B------:R-:W-:Y:S02]  /*1100*/  @!P0 IMAD.MOV.U32 R7, RZ, RZ, R9 ;  /* 0x000000ffff078224 */ /* 0x000fe400078e0009 */
[----:B------:R-:W-:Y:S02]  /*1110*/  @!P0 IMAD.MOV.U32 R12, RZ, RZ, R8 ;  /* 0x000000ffff0c8224 */ /* 0x000fe400078e0008 */
[----:B-1----:R-:W-:-:S05]  /*1120*/  VIADD R5, R7, 0xffffffff ;  /* 0xffffffff07057836 */ /* 0x002fca0000000000 */
[----:B------:R-:W-:Y:S02]  /*1130*/  ISETP.GE.U32.AND P1, PT, R5, 0x7fefffff, PT ;  /* 0x7fefffff0500780c */ /* 0x000fe40003f26070 */
[----:B--2---:R-:W0:Y:S11]  /*1140*/  F2F.F64.F32 R4, R4 ;  /* 0x0000000400047310 */ /* 0x004e360000201800 */
[----:B------:R-:W-:Y:S01]  /*1150*/  @P1 MOV R10, 0x0 ;  /* 0x00000000000a1802 */ /* 0x000fe20000000f00 */
[----:B------:R-:W-:Y:S01]  /*1160*/  @P1 IMAD.MOV.U32 R11, RZ, RZ, 0x7ff00000 ;  /* 0x7ff00000ff0b1424 */ /* 0x000fe200078e00ff */
[----:B------:R-:W-:-:S05]  /*1170*/  @P1 LOP3.LUT P2, RZ, R9, 0x7fffffff, RZ, 0xc0, !PT ;  /* 0x7fffffff09ff1812 */ /* 0x000fca000784c0ff */
[----:B------:R-:W-:-:S10]  /*1180*/  @P1 DFMA R10, R8, R10, +INF ;  /* 0x7ff00000080a142b */ /* 0x000fd4000000000a */
[----:B------:R-:W-:Y:S02]  /*1190*/  @P1 FSEL R10, R10, RZ, P2 ;  /* 0x000000ff0a0a1208 */ /* 0x000fe40001000000 */
[----:B------:R-:W-:Y:S01]  /*11a0*/  @P1 FSEL R11, R11, -QNAN , P2 ;  /* 0xfff000000b0b1808 */ /* 0x000fe20001000000 */
[----:B0-----:R-:W-:Y:S06]  /*11b0*/  @P1 BRA `(.L_x_21) ;  /* 0x0000000400001947 */ /* 0x001fec0003800000 */
[----:B------:R-:W-:Y:S01]  /*11c0*/  LOP3.LUT R8, R7, 0xfffff, RZ, 0xc0, !PT ;  /* 0x000fffff07087812 */ /* 0x000fe200078ec0ff */
[----:B------:R-:W-:Y:S01]  /*11d0*/  IMAD.MOV.U32 R18, RZ, RZ, -0x748574fc ;  /* 0x8b7a8b04ff127424 */ /* 0x000fe200078e00ff */
[----:B------:R-:W-:Y:S01]  /*11e0*/  MOV R10, RZ ;  /* 0x000000ff000a7202 */ /* 0x000fe20000000f00 */
[----:B------:R-:W-:Y:S01]  /*11f0*/  IMAD.MOV.U32 R19, RZ, RZ, 0x3ed0ee25 ;  /* 0x3ed0ee25ff137424 */ /* 0x000fe200078e00ff */
[----:B------:R-:W-:Y:S01]  /*1200*/  LOP3.LUT R9, R8, 0x3ff00000, RZ, 0xfc, !PT ;  /* 0x3ff0000008097812 */ /* 0x000fe200078efcff */
[----:B------:R-:W-:Y:S01]  /*1210*/  UMOV UR6, 0x3ae80f1e ;  /* 0x3ae80f1e00067882 */ /* 0x000fe20000000000 */
[----:B------:R-:W-:Y:S01]  /*1220*/  MOV R8, R12 ;  /* 0x0000000c00087202 */ /* 0x000fe20000000f00 */
[----:B------:R-:W-:Y:S01]  /*1230*/  UMOV UR7, 0x3eb1380b ;  /* 0x3eb1380b00077882 */ /* 0x000fe20000000000 */
[----:B------:R-:W-:Y:S01]  /*1240*/  ISETP.GE.U32.AND P0, PT, R9, 0x3ff6a09f, PT ;  /* 0x3ff6a09f0900780c */ /* 0x000fe20003f06070 */
[----:B------:R-:W-:Y:S01]  /*1250*/  IMAD.MOV.U32 R21, RZ, RZ, 0x43300000 ;  /* 0x43300000ff157424 */ /* 0x000fe200078e00ff */
[----:B------:R-:W-:Y:S01]  /*1260*/  LEA.HI R20, R7, R6, RZ, 0xc ;  /* 0x0000000607147211 */ /* 0x000fe200078f60ff */
[----:B------:R-:W-:Y:S01]  /*1270*/  UMOV UR8, 0x80000000 ;  /* 0x8000000000087882 */ /* 0x000fe20000000000 */
[----:B------:R-:W-:-:S09]  /*1280*/  UMOV UR9, 0x43300000 ;  /* 0x4330000000097882 */ /* 0x000fd20000000000 */
[----:B------:R-:W-:Y:S01]  /*1290*/  @P0 VIADD R11, R9, 0xfff00000 ;  /* 0xfff00000090b0836 */ /* 0x000fe20000000000 */
[----:B------:R-:W-:-:S03]  /*12a0*/  @P0 IADD3 R20, PT, PT, R20, 0x1, RZ ;  /* 0x0000000114140810 */ /* 0x000fc60007ffe0ff */
[----:B------:R-:W-:Y:S01]  /*12b0*/  @P0 IMAD.MOV.U32 R9, RZ, RZ, R11 ;  /* 0x000000ffff090224 */ /* 0x000fe200078e000b */
[----:B------:R-:W-:-:S05]  /*12c0*/  LOP3.LUT R20, R20, 0x80000000, RZ, 0x3c, !PT ;  /* 0x8000000014147812 */ /* 0x000fca00078e3cff */
        /* <DEDUP_REMOVED lines=47> */
.L_x_21:
[----:B------:R-:W-:Y:S05]  /*15c0*/  BSYNC.RECONVERGENT B0 ;  /* 0x0000000000007941 */ /* 0x000fea0003800200 */
.L_x_20:
[----:B------:R-:W-:-:S06]  /*15d0*/  DFMA R2, R4, -R10, R2 ;  /* 0x8000000a0402722b */ /* 0x000fcc0000000002 */
[----:B------:R1:W2:Y:S05]  /*15e0*/  F2F.F32.F64 R20, R2 ;  /* 0x0000000200147310 */ /* 0x0002aa0000301000 */
.L_x_12:
[----:B-1----:R-:W1:Y:S02]  /*15f0*/  LDC.64 R2, c[0x0][0x398] ;  /* 0x0000e600ff027b82 */ /* 0x002e640000000a00 */
[----:B-1----:R-:W-:-:S05]  /*1600*/  IMAD.WIDE R2, R0, 0x4, R2 ;  /* 0x0000000400027825 */ /* 0x002fca00078e0202 */
[----:B--2---:R-:W-:Y:S01]  /*1610*/  STG.E desc[UR14][R2.64], R20 ;  /* 0x0000001402007986 */ /* 0x004fe2000c10190e */
[----:B------:R-:W-:Y:S05]  /*1620*/  EXIT ;  /* 0x000000000000794d */ /* 0x000fea0003800000 */
.L_x_22:
        /* <DEDUP_REMOVED lines=13> */
.L_x_56:


//--------------------- .text._Z7softmaxiiPfS_    --------------------------
	.section	.text._Z7softmaxiiPfS_,"ax",@progbits
	.align	128
        .global         _Z7softmaxiiPfS_
        .type           _Z7softmaxiiPfS_,@function
        .size           _Z7softmaxiiPfS_,(.L_x_54 - _Z7softmaxiiPfS_)
        .other          _Z7softmaxiiPfS_,@"STO_CUDA_ENTRY STV_DEFAULT"
_Z7softmaxiiPfS_:
.text._Z7softmaxiiPfS_:
[----:B------:R-:W-:Y:S01]  /*0000*/  LDC R1, c[0x0][0x37c] ;  /* 0x0000df00ff017b82 */ /* 0x000fe20000000800 */
[----:B------:R-:W0:Y:S07]  /*0010*/  S2R R3, SR_TID.Y ;  /* 0x0000000000037919 */ /* 0x000e2e0000002200 */
[----:B------:R-:W1:Y:S01]  /*0020*/  LDC R5, c[0x0][0x360] ;  /* 0x0000d800ff057b82 */ /* 0x000e620000000800 */
[----:B------:R-:W2:Y:S01]  /*0030*/  LDCU.64 UR6, c[0x0][0x380] ;  /* 0x00007000ff0677ac */ /* 0x000ea20008000a00 */
[----:B------:R-:W1:Y:S06]  /*0040*/  S2R R2, SR_TID.X ;  /* 0x0000000000027919 */ /* 0x000e6c0000002100 */
[----:B------:R-:W0:Y:S08]  /*0050*/  S2UR UR5, SR_CTAID.Y ;  /* 0x00000000000579c3 */ /* 0x000e300000002600 */
[----:B------:R-:W0:Y:S08]  /*0060*/  LDC R0, c[0x0][0x364] ;  /* 0x0000d900ff007b82 */ /* 0x000e300000000800 */
[----:B------:R-:W1:Y:S01]  /*0070*/  S2UR UR4, SR_CTAID.X ;  /* 0x00000000000479c3 */ /* 0x000e620000002500 */
[----:B0-----:R-:W-:-:S05]  /*0080*/  IMAD R0, R0, UR5, R3 ;  /* 0x0000000500007c24 */ /* 0x001fca000f8e0203 */
[----:B--2---:R-:W-:Y:S01]  /*0090*/  ISETP.GE.AND P0, PT, R0, UR7, PT ;  /* 0x0000000700007c0c */ /* 0x004fe2000bf06270 */
[----:B-1----:R-:W-:-:S05]  /*00a0*/  IMAD R5, R5, UR4, R2 ;  /* 0x0000000405057c24 */ /* 0x002fca000f8e0202 */
[----:B------:R-:W-:-:S13]  /*00b0*/  ISETP.GE.OR P0, PT, R5, UR6, P0 ;  /* 0x0000000605007c0c */ /* 0x000fda0008706670 */
[----:B------:R-:W-:Y:S05]  /*00c0*/  @P0 EXIT ;  /* 0x000000000000094d */ /* 0x000fea0003800000 */
[----:B------:R-:W-:Y:S01]  /*00d0*/  UISETP.GE.AND UP0, UPT, UR6, 0x1, UPT ;  /* 0x000000010600788c */ /* 0x000fe2000bf06270 */
[----:B------:R-:W-:Y:S01]  /*00e0*/  HFMA2 R4, -RZ, RZ, 0, 0 ;  /* 0x00000000ff047431 */ /* 0x000fe200000001ff */
[----:B------:R-:W0:Y:S07]  /*00f0*/  LDCU.64 UR8, c[0x0][0x358] ;  /* 0x00006b00ff0877ac */ /* 0x000e2e0008000a00 */
[----:B------:R-:W-:Y:S05]  /*0100*/  BRA.U !UP0, `(.L_x_23) ;  /* 0x0000000508a47547 */ /* 0x000fea000b800000 */
[----:B------:R-:W-:Y:S02]  /*0110*/  UISETP.GE.U32.AND UP1, UPT, UR6, 0x10, UPT ;  /* 0x000000100600788c */ /* 0x000fe4000bf26070 */
[----:B------:R-:W-:Y:S01]  /*0120*/  IMAD R2, R0, UR6, RZ ;  /* 0x0000000600027c24 */ /* 0x000fe2000f8e02ff */
[----:B------:R-:W-:Y:S01]  /*0130*/  ULOP3.LUT UR7, UR6, 0xf, URZ, 0xc0, !UPT ;  /* 0x0000000f06077892 */ /* 0x000fe2000f8ec0ff */
[----:B------:R-:W-:Y:S01]  /*0140*/  MOV R4, RZ ;  /* 0x000000ff00047202 */ /* 0x000fe20000000f00 */
[----:B------:R-:W-:Y:S02]  /*0150*/  UMOV UR4, URZ ;  /* 0x000000ff00047c82 */ /* 0x000fe40008000000 */
[----:B------:R-:W-:Y:S02]  /*0160*/  UISETP.NE.AND UP0, UPT, UR7, URZ, UPT ;  /* 0x000000ff0700728c */ /* 0x000fe4000bf05270 */
[----:B------:R-:W-:Y:S09]  /*0170*/  BRA.U !UP1, `(.L_x_24) ;  /* 0x0000000109947547 */ /* 0x000ff2000b800000 */
[----:B------:R-:W1:Y:S01]  /*0180*/  LDC.64 R6, c[0x0][0x388] ;  /* 0x0000e200ff067b82 */ /* 0x000e620000000a00 */
[----:B------:R-:W-:Y:S01]  /*0190*/  ULOP3.LUT UR4, UR6, 0x7ffffff0, URZ, 0xc0, !UPT ;  /* 0x7ffffff006047892 */ /* 0x000fe2000f8ec0ff */
[----:B------:R-:W-:-:S03]  /*01a0*/  MOV R4, RZ ;  /* 0x000000ff00047202 */ /* 0x000fc60000000f00 */
[----:B------:R-:W-:Y:S01]  /*01b0*/  UIADD3 UR5, UPT, UPT, -UR4, URZ, URZ ;  /* 0x000000ff04057290 */ /* 0x000fe2000fffe1ff */
[----:B-1----:R-:W-:-:S03]  /*01c0*/  IMAD.WIDE.U32 R6, R2, 0x4, R6 ;  /* 0x0000000402067825 */ /* 0x002fc600078e0006 */
[----:B------:R-:W-:-:S04]  /*01d0*/  IADD3 R10, P0, PT, R6, 0x20, RZ ;  /* 0x00000020060a7810 */ /* 0x000fc80007f1e0ff */
[----:B------:R-:W-:-:S09]  /*01e0*/  IADD3.X R7, PT, PT, RZ, R7, RZ, P0, !PT ;  /* 0x00000007ff077210 */ /* 0x000fd200007fe4ff */
.L_x_25:
[----:B------:R-:W-:-:S05]  /*01f0*/  MOV R6, R10 ;  /* 0x0000000a00067202 */ /* 0x000fca0000000f00 */
[----:B0-----:R-:W2:Y:S04]  /*0200*/  LDG.E R9, desc[UR8][R6.64+-0x20] ;  /* 0xffffe00806097981 */ /* 0x001ea8000c1e1900 */
[----:B------:R-:W2:Y:S04]  /*0210*/  LDG.E R10, desc[UR8][R6.64+-0x1c] ;  /* 0xffffe408060a7981 */ /* 0x000ea8000c1e1900 */
[----:B------:R-:W3:Y:S04]  /*0220*/  LDG.E R12, desc[UR8][R6.64+-0x18] ;  /* 0xffffe808060c7981 */ /* 0x000ee8000c1e1900 */
[----:B------:R-:W3:Y:S04]  /*0230*/  LDG.E R11, desc[UR8][R6.64+-0x14] ;  /* 0xffffec08060b7981 */ /* 0x000ee8000c1e1900 */
[----:B------:R-:W4:Y:S04]  /*0240*/  LDG.E R14, desc[UR8][R6.64+-0x10] ;  /* 0xfffff008060e7981 */ /* 0x000f28000c1e1900 */
[----:B------:R-:W4:Y:S04]  /*0250*/  LDG.E R13, desc[UR8][R6.64+-0xc] ;  /* 0xfffff408060d7981 */ /* 0x000f28000c1e1900 */
[----:B------:R-:W5:Y:S04]  /*0260*/  LDG.E R16, desc[UR8][R6.64+-0x8] ;  /* 0xfffff80806107981 */ /* 0x000f68000c1e1900 */
        /* <DEDUP_REMOVED lines=8> */
[----:B------:R0:W5:Y:S01]  /*02f0*/  LDG.E R8, desc[UR8][R6.64+0x1c] ;  /* 0x00001c0806087981 */ /* 0x000162000c1e1900 */
[----:B------:R-:W-:-:S04]  /*0300*/  UIADD3 UR5, UPT, UPT, UR5, 0x10, URZ ;  /* 0x0000001005057890 */ /* 0x000fc8000fffe0ff */
[----:B------:R-:W-:Y:S01]  /*0310*/  UISETP.NE.AND UP1, UPT, UR5, URZ, UPT ;  /* 0x000000ff0500728c */ /* 0x000fe2000bf25270 */
[----:B--2---:R-:W-:Y:S02]  /*0320*/  FMNMX3 R9, R4, R9, R10, !PT ;  /* 0x0000000904097276 */ /* 0x004fe4000780000a */
[----:B------:R-:W-:-:S04]  /*0330*/  IADD3 R10, P0, PT, R6, 0x40, RZ ;  /* 0x00000040060a7810 */ /* 0x000fc80007f1e0ff */
[----:B0-----:R-:W-:Y:S02]  /*0340*/  IADD3.X R7, PT, PT, RZ, R7, RZ, P0, !PT ;  /* 0x00000007ff077210 */ /* 0x001fe400007fe4ff */
[----:B---3--:R-:W-:-:S04]  /*0350*/  FMNMX3 R9, R9, R12, R11, !PT ;  /* 0x0000000c09097276 */ /* 0x008fc8000780000b */
[----:B----4-:R-:W-:-:S04]  /*0360*/  FMNMX3 R9, R9, R14, R13, !PT ;  /* 0x0000000e09097276 */ /* 0x010fc8000780000d */
[----:B-----5:R-:W-:-:S04]  /*0370*/  FMNMX3 R9, R9, R16, R15, !PT ;  /* 0x0000001009097276 */ /* 0x020fc8000780000f */
[----:B------:R-:W-:-:S04]  /*0380*/  FMNMX3 R9, R9, R18, R17, !PT ;  /* 0x0000001209097276 */ /* 0x000fc80007800011 */
[----:B------:R-:W-:-:S04]  /*0390*/  FMNMX3 R9, R9, R20, R19, !PT ;  /* 0x0000001409097276 */ /* 0x000fc80007800013 */
[----:B------:R-:W-:-:S04]  /*03a0*/  FMNMX3 R9, R9, R22, R21, !PT ;  /* 0x0000001609097276 */ /* 0x000fc80007800015 */
[----:B------:R-:W-:Y:S01]  /*03b0*/  FMNMX3 R4, R9, R3, R8, !PT ;  /* 0x0000000309047276 */ /* 0x000fe20007800008 */
[----:B------:R-:W-:Y:S06]  /*03c0*/  BRA.U UP1, `(.L_x_25) ;  /* 0xfffffffd01887547 */ /* 0x000fec000b83ffff */
.L_x_24:
[----:B------:R-:W-:Y:S05]  /*03d0*/  BRA.U !UP0, `(.L_x_23) ;  /* 0x0000000108f07547 */ /* 0x000fea000b800000 */
[----:B------:R-:W1:Y:S01]  /*03e0*/  LDCU UR5, c[0x0][0x380] ;  /* 0x00007000ff0577ac */ /* 0x000e620008000800 */
[----:B------:R-:W-:Y:S02]  /*03f0*/  UISETP.GE.U32.AND UP0, UPT, UR7, 0x8, UPT ;  /* 0x000000080700788c */ /* 0x000fe4000bf06070 */
[----:B-1----:R-:W-:-:S04]  /*0400*/  ULOP3.LUT UR6, UR5, 0x7, URZ, 0xc0, !UPT ;  /* 0x0000000705067892 */ /* 0x002fc8000f8ec0ff */
[----:B------:R-:W-:-:S03]  /*0410*/  UISETP.NE.AND UP1, UPT, UR6, URZ, UPT ;  /* 0x000000ff0600728c */ /* 0x000fc6000bf25270 */
[----:B------:R-:W-:Y:S08]  /*0420*/  BRA.U !UP0, `(.L_x_26) ;  /* 0x0000000108547547 */ /* 0x000ff0000b800000 */
[----:B------:R-:W1:Y:S01]  /*0430*/  LDC.64 R8, c[0x0][0x388] ;  /* 0x0000e200ff087b82 */ /* 0x000e620000000a00 */
[----:B------:R-:W2:Y:S01]  /*0440*/  LDCU.64 UR10, c[0x0][0x388] ;  /* 0x00007100ff0a77ac */ /* 0x000ea20008000a00 */
[C---:B------:R-:W-:Y:S02]  /*0450*/  IADD3 R7, P0, PT, R2.reuse, UR4, RZ ;  /* 0x0000000402077c10 */ /* 0x040fe4000ff1e0ff */
[----:B------:R-:W-:Y:S02]  /*0460*/  IADD3 R3, PT, PT, R2, UR4, RZ ;  /* 0x0000000402037c10 */ /* 0x000fe4000fffe0ff */
[----:B------:R-:W-:Y:S02]  /*0470*/  IADD3.X R10, PT, PT, RZ, RZ, RZ, P0, !PT ;  /* 0x000000ffff0a7210 */ /* 0x000fe400007fe4ff */
[----:B--2---:R-:W-:-:S04]  /*0480*/  LEA R6, P0, R7, UR10, 0x2 ;  /* 0x0000000a07067c11 */ /* 0x004fc8000f8010ff */
[----:B------:R-:W-:Y:S01]  /*0490*/  LEA.HI.X R7, R7, UR11, R10, 0x2, P0 ;  /* 0x0000000b07077c11 */ /* 0x000fe200080f140a */
[----:B-1----:R-:W-:-:S04]  /*04a0*/  IMAD.WIDE.U32 R8, R3, 0x4, R8 ;  /* 0x0000000403087825 */ /* 0x002fc800078e0008 */
[----:B0-----:R-:W2:Y:S04]  /*04b0*/  LDG.E R3, desc[UR8][R6.64+0x4] ;  /* 0x0000040806037981 */ /* 0x001ea8000c1e1900 */
[----:B------:R-:W2:Y:S04]  /*04c0*/  LDG.E R9, desc[UR8][R8.64] ;  /* 0x0000000808097981 */ /* 0x000ea8000c1e1900 */
[----:B------:R-:W3:Y:S04]  /*04d0*/  LDG.E R10, desc[UR8][R6.64+0x8] ;  /* 0x00000808060a7981 */ /* 0x000ee8000c1e1900 */
[----:B------:R-:W3:Y:S04]  /*04e0*/  LDG.E R11, desc[UR8][R6.64+0xc] ;  /* 0x00000c08060b7981 */ /* 0x000ee8000c1e1900 */
[----:B------:R-:W4:Y:S04]  /*04f0*/  LDG.E R12, desc[UR8][R6.64+0x10] ;  /* 0x00001008060c7981 */ /* 0x000f28000c1e1900 */
[----:B------:R-:W4:Y:S04]  /*0500*/  LDG.E R13, desc[UR8][R6.64+0x14] ;  /* 0x00001408060d7981 */ /* 0x000f28000c1e1900 */
[----:B------:R-:W5:Y:S04]  /*0510*/  LDG.E R14, desc[UR8][R6.64+0x18] ;  /* 0x00001808060e7981 */ /* 0x000f68000c1e1900 */
[----:B------:R-:W5:Y:S01]  /*0520*/  LDG.E R15, desc[UR8][R6.64+0x1c] ;  /* 0x00001c08060f7981 */ /* 0x000f62000c1e1900 */
[----:B------:R-:W-:Y:S01]  /*0530*/  UIADD3 UR4, UPT, UPT, UR4, 0x8, URZ ;  /* 0x0000000804047890 */ /* 0x000fe2000fffe0ff */
[----:B--2---:R-:W-:-:S04]  /*0540*/  FMNMX3 R3, R4, R9, R3, !PT ;  /* 0x0000000904037276 */ /* 0x004fc80007800003 */
[----:B---3--:R-:W-:-:S04]  /*0550*/  FMNMX3 R3, R3, R10, R11, !PT ;  /* 0x0000000a03037276 */ /* 0x008fc8000780000b */
[----:B----4-:R-:W-:-:S04]  /*0560*/  FMNMX3 R3, R3, R12, R13, !PT ;  /* 0x0000000c03037276 */ /* 0x010fc8000780000d */
[----:B-----5:R-:W-:-:S07]  /*0570*/  FMNMX3 R4, R3, R14, R15, !PT ;  /* 0x0000000e03047276 */ /* 0x020fce000780000f */
.L_x_26:
[----:B------:R-:W-:Y:S05]  /*0580*/  BRA.U !UP1, `(.L_x_23) ;  /* 0x0000000109847547 */ /* 0x000fea000b800000 */
[----:B------:R-:W-:Y:S02]  /*0590*/  UISETP.GE.U32.AND UP0, UPT, UR6, 0x4, UPT ;  /* 0x000000040600788c */ /* 0x000fe4000bf06070 */
[----:B------:R-:W-:-:S04]  /*05a0*/  ULOP3.LUT UR5, UR5, 0x3, URZ, 0xc0, !UPT ;  /* 0x0000000305057892 */ /* 0x000fc8000f8ec0ff */
        /* <DEDUP_REMOVED lines=13> */
[----:B------:R-:W3:Y:S01]  /*0680*/  LDG.E R11, desc[UR8][R8.64+0xc] ;  /* 0x00000c08080b7981 */ /* 0x000ee2000c1e1900 */
[----:B------:R-:W-:Y:S01]  /*0690*/  UIADD3 UR4, UPT, UPT, UR4, 0x4, URZ ;  /* 0x0000000404047890 */ /* 0x000fe2000fffe0ff */
[----:B--2---:R-:W-:-:S04]  /*06a0*/  FMNMX3 R3, R4, R7, R3, !PT ;  /* 0x0000000704037276 */ /* 0x004fc80007800003 */
[----:B---3--:R-:W-:-:S07]  /*06b0*/  FMNMX3 R4, R3, R10, R11, !PT ;  /* 0x0000000a03047276 */ /* 0x008fce000780000b */
.L_x_27:
[----:B------:R-:W-:Y:S05]  /*06c0*/  BRA.U !UP1, `(.L_x_23) ;  /* 0x0000000109347547 */ /* 0x000fea000b800000 */
[----:B------:R-:W1:Y:S01]  /*06d0*/  LDC.64 R6, c[0x0][0x388] ;  /* 0x0000e200ff067b82 */ /* 0x000e620000000a00 */
[----:B------:R-:W-:Y:S01]  /*06e0*/  IADD3 R3, PT, PT, R2, UR4, RZ ;  /* 0x0000000402037c10 */ /* 0x000fe2000fffe0ff */
[----:B------:R-:W-:-:S04]  /*06f0*/  UIADD3 UR5, UPT, UPT, -UR5, URZ, URZ ;  /* 0x000000ff05057290 */ /* 0x000fc8000fffe1ff */
[----:B-1----:R-:W-:-:S05]  /*0700*/  IMAD.WIDE.U32 R2, R3, 0x4, R6 ;  /* 0x0000000403027825 */ /* 0x002fca00078e0006 */
[----:B------:R-:W-:-:S07]  /*0710*/  MOV R7, R3 ;  /* 0x0000000300077202 */ /* 0x000fce0000000f00 */
.L_x_28:
[----:B------:R-:W-:-:S06]  /*0720*/  MOV R3, R7 ;  /* 0x0000000700037202 */ /* 0x000fcc0000000f00 */
[----:B0-----:R0:W2:Y:S01]  /*0730*/  LDG.E R3, desc[UR8][R2.64] ;  /* 0x0000000802037981 */ /* 0x0010a2000c1e1900 */
[----:B------:R-:W-:-:S04]  /*0740*/  UIADD3 UR5, UPT, UPT, UR5, 0x1, URZ ;  /* 0x0000000105057890 */ /* 0x000fc8000fffe0ff */
[----:B------:R-:W-:Y:S01]  /*0750*/  UISETP.NE.AND UP0, UPT, UR5, URZ, UPT ;  /* 0x000000ff0500728c */ /* 0x000fe2000bf05270 */
[----:B0-----:R-:W-:-:S04]  /*0760*/  IADD3 R2, P0, PT, R2, 0x4, RZ ;  /* 0x0000000402027810 */ /* 0x001fc80007f1e0ff */
[----:B------:R-:W-:Y:S02]  /*0770*/  IADD3.X R7, PT, PT, RZ, R7, RZ, P0, !PT ;  /* 0x00000007ff077210 */ /* 0x000fe400007fe4ff */
[----:B--2---:R-:W-:Y:S02]  /*0780*/  FMNMX R4, R3, R4, !PT ;  /* 0x0000000403047209 */ /* 0x004fe40007800000 */
[----:B------:R-:W-:Y:S05]  /*0790*/  BRA.U UP0, `(.L_x_28) ;  /* 0xfffffffd00e07547 */ /* 0x000fea000b83ffff */
.L_x_23:
[----:B------:R-:W1:Y:S01]  /*07a0*/  LDCU UR6, c[0x0][0x380] ;  /* 0x00007000ff0677ac */ /* 0x000e620008000800 */
[----:B------:R-:W-:Y:S01]  /*07b0*/  MOV R7, RZ ;  /* 0x000000ff00077202 */ /* 0x000fe20000000f00 */
[----:B-1----:R-:W-:-:S09]  /*07c0*/  UISETP.GE.AND UP0, UPT, UR6, 0x1, UPT ;  /* 0x000000010600788c */ /* 0x002fd2000bf06270 */
[----:B------:R-:W-:Y:S05]  /*07d0*/  BRA.U !UP0, `(.L_x_29) ;  /* 0x0000000d08487547 */ /* 0x000fea000b800000 */
[----:B------:R-:W-:Y:S01]  /*07e0*/  UISETP.GE.U32.AND UP1, UPT, UR6, 0x8, UPT ;  /* 0x000000080600788c */ /* 0x000fe2000bf26070 */
[----:B------:R-:W-:Y:S01]  /*07f0*/  HFMA2 R7, -RZ, RZ, 0, 0 ;  /* 0x00000000ff077431 */ /* 0x000fe200000001ff */
[----:B------:R-:W-:Y:S02]  /*0800*/  ULOP3.LUT UR7, UR6, 0x7, URZ, 0xc0, !UPT ;  /* 0x0000000706077892 */ /* 0x000fe4000f8ec0ff */
[----:B------:R-:W-:Y:S01]  /*0810*/  IMAD R6, R0, UR6, RZ ;  /* 0x0000000600067c24 */ /* 0x000fe2000f8e02ff */
[----:B------:R-:W-:Y:S01]  /*0820*/  UMOV UR4, URZ ;  /* 0x000000ff00047c82 */ /* 0x000fe20008000000 */
[----:B------:R-:W-:-:S03]  /*0830*/  UISETP.NE.AND UP0, UPT, UR7, URZ, UPT ;  /* 0x000000ff0700728c */ /* 0x000fc6000bf05270 */
[----:B------:R-:W-:Y:S08]  /*0840*/  BRA.U !UP1, `(.L_x_30) ;  /* 0x00000005097c7547 */ /* 0x000ff0000b800000 */
[----:B------:R-:W1:Y:S01]  /*0850*/  LDC.64 R2, c[0x0][0x388] ;  /* 0x0000e200ff027b82 */ /* 0x000e620000000a00 */
[----:B------:R-:W-:Y:S01]  /*0860*/  ULOP3.LUT UR4, UR6, 0x7ffffff8, URZ, 0xc0, !UPT ;  /* 0x7ffffff806047892 */ /* 0x000fe2000f8ec0ff */
[----:B------:R-:W-:-:S03]  /*0870*/  MOV R7, RZ ;  /* 0x000000ff00077202 */ /* 0x000fc60000000f00 */
[----:B------:R-:W-:Y:S01]  /*0880*/  UIADD3 UR5, UPT, UPT, -UR4, URZ, URZ ;  /* 0x000000ff04057290 */ /* 0x000fe2000fffe1ff */
[----:B-1----:R-:W-:-:S03]  /*0890*/  IMAD.WIDE.U32 R2, R6, 0x4, R2 ;  /* 0x0000000406027825 */ /* 0x002fc600078e0002 */
[----:B------:R-:W-:-:S04]  /*08a0*/  IADD3 R8, P0, PT, R2, 0x10, RZ ;  /* 0x0000001002087810 */ /* 0x000fc80007f1e0ff */
[----:B------:R-:W-:-:S09]  /*08b0*/  IADD3.X R3, PT, PT, RZ, R3, RZ, P0, !PT ;  /* 0x00000003ff037210 */ /* 0x000fd200007fe4ff */
.L_x_31:
[----:B------:R-:W-:-:S05]  /*08c0*/  MOV R2, R8 ;  /* 0x0000000800027202 */ /* 0x000fca0000000f00 */
[----:B0-----:R-:W2:Y:S04]  /*08d0*/  LDG.E R11, desc[UR8][R2.64+-0x10] ;  /* 0xfffff008020b7981 */ /* 0x001ea8000c1e1900 */
[----:B------:R-:W3:Y:S04]  /*08e0*/  LDG.E R9, desc[UR8][R2.64+-0xc] ;  /* 0xfffff40802097981 */ /* 0x000ee8000c1e1900 */
[----:B------:R-:W4:Y:S04]  /*08f0*/  LDG.E R25, desc[UR8][R2.64+-0x8] ;  /* 0xfffff80802197981 */ /* 0x000f28000c1e1900 */
[----:B------:R-:W5:Y:S04]  /*0900*/  LDG.E R23, desc[UR8][R2.64+-0x4] ;  /* 0xfffffc0802177981 */ /* 0x000f68000c1e1900 */
[----:B------:R-:W5:Y:S04]  /*0910*/  LDG.E R15, desc[UR8][R2.64] ;  /* 0x00000008020f7981 */ /* 0x000f68000c1e1900 */
[----:B------:R-:W5:Y:S04]  /*0920*/  LDG.E R21, desc[UR8][R2.64+0x4] ;  /* 0x0000040802157981 */ /* 0x000f68000c1e1900 */
[----:B------:R-:W5:Y:S04]  /*0930*/  LDG.E R19, desc[UR8][R2.64+0x8] ;  /* 0x0000080802137981 */ /* 0x000f68000c1e1900 */
[----:B------:R-:W5:Y:S01]  /*0940*/  LDG.E R17, desc[UR8][R2.64+0xc] ;  /* 0x00000c0802117981 */ /* 0x000f62000c1e1900 */
[----:B------:R-:W-:Y:S01]  /*0950*/  HFMA2 R16, -RZ, RZ, 0.96630859375, -0.0022525787353515625 ;  /* 0x3bbb989dff107431 */ /* 0x000fe200000001ff */
[----:B------:R-:W-:Y:S01]  /*0960*/  MOV R13, 0x437c0000 ;  /* 0x437c0000000d7802 */ /* 0x000fe20000000f00 */
[----:B------:R-:W-:-:S04]  /*0970*/  UIADD3 UR5, UPT, UPT, UR5, 0x8, URZ ;  /* 0x0000000805057890 */ /* 0x000fc8000fffe0ff */
[----:B------:R-:W-:Y:S01]  /*0980*/  UISETP.NE.AND UP1, UPT, UR5, URZ, UPT ;  /* 0x000000ff0500728c */ /* 0x000fe2000bf25270 */
[--C-:B--2---:R-:W-:Y:S01]  /*0990*/  FADD R11, R11, -R4.reuse ;  /* 0x800000040b0b7221 */ /* 0x104fe20000000000 */
[----:B---3--:R-:W-:-:S03]  /*09a0*/  FADD R9, R9, -R4 ;  /* 0x8000000409097221 */ /* 0x008fc60000000000 */
[-C--:B------:R-:W-:Y:S01]  /*09b0*/  FFMA.SAT R12, R11, R16.reuse, 0.5 ;  /* 0x3f0000000b0c7423 */ /* 0x080fe20000002010 */
[----:B------:R-:W-:-:S03]  /*09c0*/  FFMA.SAT R10, R9, R16, 0.5 ;  /* 0x3f000000090a7423 */ /* 0x000fc60000002010 */
[-C--:B------:R-:W-:Y:S01]  /*09d0*/  FFMA.RM R12, R12, R13.reuse, 12582913 ;  /* 0x4b4000010c0c7423 */ /* 0x080fe2000000400d */
[--C-:B----4-:R-:W-:Y:S01]  /*09e0*/  FADD R25, R25, -R4.reuse ;  /* 0x8000000419197221 */ /* 0x110fe20000000000 */
[-C--:B------:R-:W-:Y:S02]  /*09f0*/  FFMA.RM R10, R10, R13.reuse, 12582913 ;  /* 0x4b4000010a0a7423 */ /* 0x080fe4000000400d */
[----:B------:R-:W-:Y:S01]  /*0a00*/  FADD R8, R12, -12583039 ;  /* 0xcb40007f0c087421 */ /* 0x000fe20000000000 */
[----:B-----5:R-:W-:Y:S01]  /*0a10*/  FADD R23, R23, -R4 ;  /* 0x8000000417177221 */ /* 0x020fe20000000000 */
[-C--:B------:R-:W-:Y:S01]  /*0a20*/  FFMA.SAT R18, R25, R16.reuse, 0.5 ;  /* 0x3f00000019127423 */ /* 0x080fe20000002010 */
[----:B------:R-:W-:Y:S01]  /*0a30*/  FADD R14, R10, -12583039 ;  /* 0xcb40007f0a0e7421 */ /* 0x000fe20000000000 */
[----:B------:R-:W-:Y:S01]  /*0a40*/  FFMA R8, R11, 1.4426950216293334961, -R8 ;  /* 0x3fb8aa3b0b087823 */ /* 0x000fe20000000808 */
[-C--:B------:R-:W-:Y:S01]  /*0a50*/  FFMA.SAT R20, R23, R16.reuse, 0.5 ;  /* 0x3f00000017147423 */ /* 0x080fe20000002010 */
[----:B------:R-:W-:Y:S01]  /*0a60*/  FADD R27, R15, -R4 ;  /* 0x800000040f1b7221 */ /* 0x000fe20000000000 */
[----:B------:R-:W-:Y:S01]  /*0a70*/  FFMA R14, R9, 1.4426950216293334961, -R14 ;  /* 0x3fb8aa3b090e7823 */ /* 0x000fe2000000080e */
[----:B------:R-:W-:Y:S01]  /*0a80*/  FFMA R8, R11, 1.925963033500011079e-08, R8 ;  /* 0x32a570600b087823 */ /* 0x000fe20000000008 */
[-C--:B------:R-:W-:Y:S01]  /*0a90*/  FFMA.RM R11, R18, R13.reuse, 12582913 ;  /* 0x4b400001120b7423 */ /* 0x080fe2000000400d */
[-C--:B------:R-:W-:Y:S01]  /*0aa0*/  FFMA.SAT R26, R27, R16.reuse, 0.5 ;  /* 0x3f0000001b1a7423 */ /* 0x080fe20000002010 */
[----:B------:R-:W-:Y:S01]  /*0ab0*/  FFMA R22, R9, 1.925963033500011079e-08, R14 ;  /* 0x32a5706009167823 */ /* 0x000fe2000000000e */
[-C--:B------:R-:W-:Y:S01]  /*0ac0*/  FFMA.RM R9, R20, R13.reuse, 12582913 ;  /* 0x4b40000114097423 */ /* 0x080fe2000000400d */
[----:B------:R-:W-:Y:S01]  /*0ad0*/  FADD R14, R11, -12583039 ;  /* 0xcb40007f0b0e7421 */ /* 0x000fe20000000000 */
[----:B------:R-:W-:Y:S01]  /*0ae0*/  FADD R21, R21, -R4 ;  /* 0x8000000415157221 */ /* 0x000fe20000000000 */
[----:B------:R-:W0:Y:S01]  /*0af0*/  MUFU.EX2 R8, R8 ;  /* 0x0000000800087308 */ /* 0x000e220000000800 */
[----:B------:R-:W-:Y:S01]  /*0b00*/  FADD R20, R9, -12583039 ;  /* 0xcb40007f09147421 */ /* 0x000fe20000000000 */
[----:B------:R-:W-:Y:S01]  /*0b10*/  FFMA R18, R25, 1.4426950216293334961, -R14 ;  /* 0x3fb8aa3b19127823 */ /* 0x000fe2000000080e */
[-C--:B------:R-:W-:Y:S01]  /*0b20*/  FFMA.RM R14, R26, R13.reuse, 12582913 ;  /* 0x4b4000011a0e7423 */ /* 0x080fe2000000400d */
[----:B------:R-:W-:Y:S01]  /*0b30*/  FADD R19, R19, -R4 ;  /* 0x8000000413137221 */ /* 0x000fe20000000000 */
[----:B------:R-:W-:Y:S01]  /*0b40*/  FFMA R24, R23, 1.4426950216293334961, -R20 ;  /* 0x3fb8aa3b17187823 */ /* 0x000fe20000000814 */
[----:B------:R-:W-:Y:S01]  /*0b50*/  FFMA R20, R25, 1.925963033500011079e-08, R18 ;  /* 0x32a5706019147823 */ /* 0x000fe20000000012 */
[-C--:B------:R-:W-:Y:S01]  /*0b60*/  FFMA.SAT R18, R21, R16.reuse, 0.5 ;  /* 0x3f00000015127423 */ /* 0x080fe20000002010 */
[----:B------:R-:W-:Y:S01]  /*0b70*/  FADD R17, R17, -R4 ;  /* 0x8000000411117221 */ /* 0x000fe20000000000 */
[----:B------:R-:W-:Y:S01]  /*0b80*/  FFMA R23, R23, 1.925963033500011079e-08, R24 ;  /* 0x32a5706017177823 */ /* 0x000fe20000000018 */
[----:B------:R-:W-:Y:S01]  /*0b90*/  FADD R24, R14, -12583039 ;  /* 0xcb40007f0e187421 */ /* 0x000fe20000000000 */
[----:B------:R-:W-:Y:S01]  /*0ba0*/  FFMA.RM R18, R18, R13, 12582913 ;  /* 0x4b40000112127423 */ /* 0x000fe2000000400d */
[----:B------:R-:W1:Y:S01]  /*0bb0*/  MUFU.EX2 R15, R22 ;  /* 0x00000016000f7308 */ /* 0x000e620000000800 */
[----:B------:R-:W-:Y:S01]  /*0bc0*/  FFMA.SAT R28, R17, R16, 0.5 ;  /* 0x3f000000111c7423 */ /* 0x000fe20000002010 */
[----:B------:R-:W-:Y:S01]  /*0bd0*/  FFMA R24, R27, 1.4426950216293334961, -R24 ;  /* 0x3fb8aa3b1b187823 */ /* 0x000fe20000000818 */
[C---:B------:R-:W-:Y:S01]  /*0be0*/  FADD R26, R18.reuse, -12583039 ;  /* 0xcb40007f121a7421 */ /* 0x040fe20000000000 */
[----:B------:R-:W-:-:S02]  /*0bf0*/  SHF.L.U32 R18, R18, 0x17, RZ ;  /* 0x0000001712127819 */ /* 0x000fc400000006ff */
[----:B------:R-:W-:Y:S01]  /*0c00*/  FFMA R27, R27, 1.925963033500011079e-08, R24 ;  /* 0x32a570601b1b7823 */ /* 0x000fe20000000018 */
[----:B------:R-:W-:Y:S01]  /*0c10*/  FFMA R24, R21, 1.4426950216293334961, -R26 ;  /* 0x3fb8aa3b15187823 */ /* 0x000fe2000000081a */
[----:B------:R-:W-:Y:S01]  /*0c20*/  FFMA.SAT R26, R19, R16, 0.5 ;  /* 0x3f000000131a7423 */ /* 0x000fe20000002010 */
[----:B------:R-:W2:Y:S02]  /*0c30*/  MUFU.EX2 R20, R20 ;  /* 0x0000001400147308 */ /* 0x000ea40000000800 */
[----:B------:R-:W-:Y:S01]  /*0c40*/  FFMA R24, R21, 1.925963033500011079e-08, R24 ;  /* 0x32a5706015187823 */ /* 0x000fe20000000018 */
[-C--:B------:R-:W-:Y:S01]  /*0c50*/  FFMA.RM R16, R26, R13.reuse, 12582913 ;  /* 0x4b4000011a107423 */ /* 0x080fe2000000400d */
[----:B------:R-:W-:Y:S01]  /*0c60*/  SHF.L.U32 R26, R12, 0x17, RZ ;  /* 0x000000170c1a7819 */ /* 0x000fe200000006ff */
[----:B------:R-:W-:Y:S02]  /*0c70*/  FFMA.RM R13, R28, R13, 12582913 ;  /* 0x4b4000011c0d7423 */ /* 0x000fe4000000400d */
[----:B------:R-:W-:Y:S01]  /*0c80*/  FADD R28, R16, -12583039 ;  /* 0xcb40007f101c7421 */ /* 0x000fe20000000000 */
[----:B------:R3:W4:Y:S01]  /*0c90*/  MUFU.EX2 R22, R23 ;  /* 0x0000001700167308 */ /* 0x0007220000000800 */
[----:B0-----:R-:W-:Y:S01]  /*0ca0*/  FFMA R8, R26, R8, R7 ;  /* 0x000000081a087223 */ /* 0x001fe20000000007 */
[----:B------:R-:W-:Y:S01]  /*0cb0*/  FADD R26, R13, -12583039 ;  /* 0xcb40007f0d1a7421 */ /* 0x000fe20000000000 */
[----:B------:R-:W-:-:S03]  /*0cc0*/  FFMA R28, R19, 1.4426950216293334961, -R28 ;  /* 0x3fb8aa3b131c7823 */ /* 0x000fc6000000081c */
[----:B------:R-:W-:Y:S01]  /*0cd0*/  FFMA R26, R17, 1.4426950216293334961, -R26 ;  /* 0x3fb8aa3b111a7823 */ /* 0x000fe2000000081a */
[----:B------:R-:W-:Y:S01]  /*0ce0*/  FFMA R7, R19, 1.925963033500011079e-08, R28 ;  /* 0x32a5706013077823 */ /* 0x000fe2000000001c */
[----:B------:R-:W0:Y:S01]  /*0cf0*/  MUFU.EX2 R21, R27 ;  /* 0x0000001b00157308 */ /* 0x000e220000000800 */
[----:B---3--:R-:W-:Y:S01]  /*0d00*/  IMAD.SHL.U32 R23, R10, 0x800000, RZ ;  /* 0x008000000a177824 */ /* 0x008fe200078e00ff */
[----:B------:R-:W-:Y:S01]  /*0d10*/  SHF.L.U32 R10, R11, 0x17, RZ ;  /* 0x000000170b0a7819 */ /* 0x000fe200000006ff */
[----:B------:R-:W-:Y:S01]  /*0d20*/  FFMA R26, R17, 1.925963033500011079e-08, R26 ;  /* 0x32a57060111a7823 */ /* 0x000fe2000000001a */
[----:B------:R-:W-:Y:S01]  /*0d30*/  SHF.L.U32 R11, R16, 0x17, RZ ;  /* 0x00000017100b7819 */ /* 0x000fe200000006ff */
[----:B-1----:R-:W-:Y:S01]  /*0d40*/  FFMA R15, R23, R15, R8 ;  /* 0x0000000f170f7223 */ /* 0x002fe20000000008 */
[----:B------:R-:W-:Y:S02]  /*0d50*/  SHF.L.U32 R8, R9, 0x17, RZ ;  /* 0x0000001709087819 */ /* 0x000fe400000006ff */
[----:B------:R-:W1:Y:S01]  /*0d60*/  MUFU.EX2 R12, R24 ;  /* 0x00000018000c7308 */ /* 0x000e620000000800 */
[----:B--2---:R-:W-:Y:S01]  /*0d70*/  FFMA R15, R10, R20, R15 ;  /* 0x000000140a0f7223 */ /* 0x004fe2000000000f */
[----:B------:R-:W-:-:S03]  /*0d80*/  SHF.L.U32 R9, R14, 0x17, RZ ;  /* 0x000000170e097819 */ /* 0x000fc600000006ff */
[----:B----4-:R-:W-:-:S03]  /*0d90*/  FFMA R8, R8, R22, R15 ;  /* 0x0000001608087223 */ /* 0x010fc6000000000f */
[----:B------:R-:W2:Y:S01]  /*0da0*/  MUFU.EX2 R7, R7 ;  /* 0x0000000700077308 */ /* 0x000ea20000000800 */
[----:B0-----:R-:W-:Y:S01]  /*0db0*/  FFMA R9, R9, R21, R8 ;  /* 0x0000001509097223 */ /* 0x001fe20000000008 */
[----:B------:R-:W-:Y:S02]  /*0dc0*/  IADD3 R8, P0, PT, R2, 0x20, RZ ;  /* 0x0000002002087810 */ /* 0x000fe40007f1e0ff */
[----:B------:R-:W-:Y:S02]  /*0dd0*/  SHF.L.U32 R2, R13, 0x17, RZ ;  /* 0x000000170d027819 */ /* 0x000fe400000006ff */
[----:B------:R-:W-:Y:S02]  /*0de0*/  IADD3.X R3, PT, PT, RZ, R3, RZ, P0, !PT ;  /* 0x00000003ff037210 */ /* 0x000fe400007fe4ff */
[----:B------:R-:W0:Y:S01]  /*0df0*/  MUFU.EX2 R26, R26 ;  /* 0x0000001a001a7308 */ /* 0x000e220000000800 */
[----:B-1----:R-:W-:-:S04]  /*0e00*/  FFMA R12, R18, R12, R9 ;  /* 0x0000000c120c7223 */ /* 0x002fc80000000009 */
[----:B--2---:R-:W-:-:S04]  /*0e10*/  FFMA R7, R11, R7, R12 ;  /* 0x000000070b077223 */ /* 0x004fc8000000000c */
[----:B0-----:R-:W-:Y:S01]  /*0e20*/  FFMA R7, R2, R26, R7 ;  /* 0x0000001a02077223 */ /* 0x001fe20000000007 */
[----:B------:R-:W-:Y:S06]  /*0e30*/  BRA.U UP1, `(.L_x_31) ;  /* 0xfffffff901a07547 */ /* 0x000fec000b83ffff */
.L_x_30:
[----:B------:R-:W-:Y:S05]  /*0e40*/  BRA.U !UP0, `(.L_x_29) ;  /* 0x0000000508ac7547 */ /* 0x000fea000b800000 */
[----:B------:R-:W-:Y:S02]  /*0e50*/  UISETP.GE.U32.AND UP0, UPT, UR7, 0x4, UPT ;  /* 0x000000040700788c */ /* 0x000fe4000bf06070 */
[----:B------:R-:W-:-:S04]  /*0e60*/  ULOP3.LUT UR10, UR6, 0x3, URZ, 0xc0, !UPT ;  /* 0x00000003060a7892 */ /* 0x000fc8000f8ec0ff */
[----:B------:R-:W-:-:S03]  /*0e70*/  UISETP.NE.AND UP1, UPT, UR10, URZ, UPT ;  /* 0x000000ff0a00728c */ /* 0x000fc6000bf25270 */
[----:B------:R-:W-:Y:S08]  /*0e80*/  BRA.U !UP0, `(.L_x_32) ;  /* 0x0000000108cc7547 */ /* 0x000ff0000b800000 */
[----:B------:R-:W1:Y:S01]  /*0e90*/  LDC.64 R8, c[0x0][0x388] ;  /* 0x0000e200ff087b82 */ /* 0x000e620000000a00 */
[----:B------:R-:W2:Y:S01]  /*0ea0*/  LDCU.64 UR12, c[0x0][0x388] ;  /* 0x00007100ff0c77ac */ /* 0x000ea20008000a00 */
[C---:B------:R-:W-:Y:S02]  /*0eb0*/  IADD3 R3, PT, PT, R6.reuse, UR4, RZ ;  /* 0x0000000406037c10 */ /* 0x040fe4000fffe0ff */
[----:B------:R-:W-:-:S03]  /*0ec0*/  IADD3 R2, P0, PT, R6, UR4, RZ ;  /* 0x0000000406027c10 */ /* 0x000fc6000ff1e0ff */
[----:B-1----:R-:W-:Y:S01]  /*0ed0*/  IMAD.WIDE.U32 R8, R3, 0x4, R8 ;  /* 0x0000000403087825 */ /* 0x002fe200078e0008 */
[----:B------:R-:W-:Y:S02]  /*0ee0*/  IADD3.X R3, PT, PT, RZ, RZ, RZ, P0, !PT ;  /* 0x000000ffff037210 */ /* 0x000fe400007fe4ff */
[----:B--2---:R-:W-:-:S03]  /*0ef0*/  LEA R10, P0, R2, UR12, 0x2 ;  /* 0x0000000c020a7c11 */ /* 0x004fc6000f8010ff */
[----:B0-----:R-:W2:Y:S01]  /*0f00*/  LDG.E R9, desc[UR8][R8.64] ;  /* 0x0000000808097981 */ /* 0x001ea2000c1e1900 */
[----:B------:R-:W-:-:S05]  /*0f10*/  LEA.HI.X R11, R2, UR13, R3, 0x2, P0 ;  /* 0x0000000d020b7c11 */ /* 0x000fca00080f1403 */
[----:B------:R-:W3:Y:S04]  /*0f20*/  LDG.E R3, desc[UR8][R10.64+0x4] ;  /* 0x000004080a037981 */ /* 0x000ee8000c1e1900 */
[----:B------:R-:W4:Y:S04]  /*0f30*/  LDG.E R13, desc[UR8][R10.64+0x8] ;  /* 0x000008080a0d7981 */ /* 0x000f28000c1e1900 */
[----:B------:R-:W5:Y:S01]  /*0f40*/  LDG.E R15, desc[UR8][R10.64+0xc] ;  /* 0x00000c080a0f7981 */ /* 0x000f62000c1e1900 */
[----:B------:R-:W-:Y:S01]  /*0f50*/  HFMA2 R16, -RZ, RZ, 0.96630859375, -0.0022525787353515625 ;  /* 0x3bbb989dff107431 */ /* 0x000fe200000001ff */
[----:B------:R-:W-:Y:S01]  /*0f60*/  MOV R17, 0x437c0000 ;  /* 0x437c000000117802 */ /* 0x000fe20000000f00 */
[----:B------:R-:W-:Y:S01]  /*0f70*/  UIADD3 UR4, UPT, UPT, UR4, 0x4, URZ ;  /* 0x0000000404047890 */ /* 0x000fe2000fffe0ff */
[----:B--2---:R-:W-:-:S04]  /*0f80*/  FADD R12, R9, -R4 ;  /* 0x80000004090c7221 */ /* 0x004fc80000000000 */
[----:B------:R-:W-:Y:S01]  /*0f90*/  FFMA.SAT R2, R12, R16, 0.5 ;  /* 0x3f0000000c027423 */ /* 0x000fe20000002010 */
[----:B---3--:R-:W-:-:S03]  /*0fa0*/  FADD R14, R3, -R4 ;  /* 0x80000004030e7221 */ /* 0x008fc60000000000 */
[-C--:B------:R-:W-:Y:S01]  /*0fb0*/  FFMA.RM R2, R2, R17.reuse, 12582913 ;  /* 0x4b40000102027423 */ /* 0x080fe20000004011 */
[-C--:B------:R-:W-:Y:S01]  /*0fc0*/  FFMA.SAT R8, R14, R16.reuse, 0.5 ;  /* 0x3f0000000e087423 */ /* 0x080fe20000002010 */
[--C-:B----4-:R-:W-:Y:S02]  /*0fd0*/  FADD R9, R13, -R4.reuse ;  /* 0x800000040d097221 */ /* 0x110fe40000000000 */
[C---:B------:R-:W-:Y:S01]  /*0fe0*/  FADD R3, R2.reuse, -12583039 ;  /* 0xcb40007f02037421 */ /* 0x040fe20000000000 */
[----:B------:R-:W-:Y:S01]  /*0ff0*/  SHF.L.U32 R2, R2, 0x17, RZ ;  /* 0x0000001702027819 */ /* 0x000fe200000006ff */
[----:B-----5:R-:W-:Y:S02]  /*1000*/  FADD R15, R15, -R4 ;  /* 0x800000040f0f7221 */ /* 0x020fe40000000000 */
[----:B------:R-:W-:Y:S01]  /*1010*/  FFMA R13, R12, 1.4426950216293334961, -R3 ;  /* 0x3fb8aa3b0c0d7823 */ /* 0x000fe20000000803 */
[----:B------:R-:W-:Y:S01]  /*1020*/  FFMA.RM R3, R8, R17, 12582913 ;  /* 0x4b40000108037423 */ /* 0x000fe20000004011 */
[----:B------:R-:W-:-:S02]  /*1030*/  FFMA.SAT R8, R9, R16, 0.5 ;  /* 0x3f00000009087423 */ /* 0x000fc40000002010 */
[----:B------:R-:W-:Y:S01]  /*1040*/  FFMA R10, R12, 1.925963033500011079e-08, R13 ;  /* 0x32a570600c0a7823 */ /* 0x000fe2000000000d */
[----:B------:R-:W-:Y:S01]  /*1050*/  FADD R11, R3, -12583039 ;  /* 0xcb40007f030b7421 */ /* 0x000fe20000000000 */
[-C--:B------:R-:W-:Y:S01]  /*1060*/  FFMA.RM R8, R8, R17.reuse, 12582913 ;  /* 0x4b40000108087423 */ /* 0x080fe20000004011 */
[----:B------:R-:W-:Y:S01]  /*1070*/  FFMA.SAT R13, R15, R16, 0.5 ;  /* 0x3f0000000f0d7423 */ /* 0x000fe20000002010 */
[----:B------:R-:W-:Y:S01]  /*1080*/  SHF.L.U32 R3, R3, 0x17, RZ ;  /* 0x0000001703037819 */ /* 0x000fe200000006ff */
[----:B------:R-:W-:Y:S01]  /*1090*/  FFMA R11, R14, 1.4426950216293334961, -R11 ;  /* 0x3fb8aa3b0e0b7823 */ /* 0x000fe2000000080b */
[----:B------:R-:W-:Y:S01]  /*10a0*/  FADD R12, R8, -12583039 ;  /* 0xcb40007f080c7421 */ /* 0x000fe20000000000 */
[----:B------:R-:W-:Y:S01]  /*10b0*/  FFMA.RM R13, R13, R17, 12582913 ;  /* 0x4b4000010d0d7423 */ /* 0x000fe20000004011 */
[----:B------:R-:W0:Y:S01]  /*10c0*/  MUFU.EX2 R10, R10 ;  /* 0x0000000a000a7308 */ /* 0x000e220000000800 */
[----:B------:R-:W-:Y:S01]  /*10d0*/  FFMA R11, R14, 1.925963033500011079e-08, R11 ;  /* 0x32a570600e0b7823 */ /* 0x000fe2000000000b */
[----:B------:R-:W-:Y:S01]  /*10e0*/  FFMA R12, R9, 1.4426950216293334961, -R12 ;  /* 0x3fb8aa3b090c7823 */ /* 0x000fe2000000080c */
[----:B------:R-:W-:-:S03]  /*10f0*/  FADD R14, R13, -12583039 ;  /* 0xcb40007f0d0e7421 */ /* 0x000fc60000000000 */
[----:B------:R-:W-:Y:S01]  /*1100*/  FFMA R12, R9, 1.925963033500011079e-08, R12 ;  /* 0x32a57060090c7823 */ /* 0x000fe2000000000c */
[C---:B------:R-:W-:Y:S01]  /*1110*/  FFMA R14, R15.reuse, 1.4426950216293334961, -R14 ;  /* 0x3fb8aa3b0f0e7823 */ /* 0x040fe2000000080e */
[----:B------:R-:W1:Y:S03]  /*1120*/  MUFU.EX2 R11, R11 ;  /* 0x0000000b000b7308 */ /* 0x000e660000000800 */
[----:B------:R-:W-:-:S05]  /*1130*/  FFMA R14, R15, 1.925963033500011079e-08, R14 ;  /* 0x32a570600f0e7823 */ /* 0x000fca000000000e */
[----:B------:R-:W2:Y:S01]  /*1140*/  MUFU.EX2 R12, R12 ;  /* 0x0000000c000c7308 */ /* 0x000ea20000000800 */
[----:B0-----:R-:W-:Y:S01]  /*1150*/  FFMA R2, R2, R10, R7 ;  /* 0x0000000a02027223 */ /* 0x001fe20000000007 */
[----:B------:R-:W-:Y:S02]  /*1160*/  SHF.L.U32 R7, R8, 0x17, RZ ;  /* 0x0000001708077819 */ /* 0x000fe400000006ff */
[----:B------:R-:W-:-:S04]  /*1170*/  SHF.L.U32 R8, R13, 0x17, RZ ;  /* 0x000000170d087819 */ /* 0x000fc800000006ff */
[----:B------:R-:W0:Y:S01]  /*1180*/  MUFU.EX2 R14, R14 ;  /* 0x0000000e000e7308 */ /* 0x000e220000000800 */
[----:B-1----:R-:W-:-:S04]  /*1190*/  FFMA R2, R3, R11, R2 ;  /* 0x0000000b03027223 */ /* 0x002fc80000000002 */
[----:B--2---:R-:W-:-:S04]  /*11a0*/  FFMA R7, R7, R12, R2 ;  /* 0x0000000c07077223 */ /* 0x004fc80000000002 */
[----:B0-----:R-:W-:-:S07]  /*11b0*/  FFMA R7, R8, R14, R7 ;  /* 0x0000000e08077223 */ /* 0x001fce0000000007 */
.L_x_32:
[----:B------:R-:W-:Y:S05]  /*11c0*/  BRA.U !UP1, `(.L_x_29) ;  /* 0x0000000109cc7547 */ /* 0x000fea000b800000 */
[----:B------:R-:W-:Y:S02]  /*11d0*/  UISETP.NE.AND UP0, UPT, UR10, 0x1, UPT ;  /* 0x000000010a00788c */ /* 0x000fe4000bf05270 */
[----:B------:R-:W-:-:S04]  /*11e0*/  ULOP3.LUT UR5, UR6, 0x1, URZ, 0xc0, !UPT ;  /* 0x0000000106057892 */ /* 0x000fc8000f8ec0ff */
[----:B------:R-:W-:-:S03]  /*11f0*/  UISETP.NE.U32.AND UP1, UPT, UR5, 0x1, UPT ;  /* 0x000000010500788c */ /* 0x000fc6000bf25070 */
[----:B------:R-:W-:Y:S08]  /*1200*/  BRA.U !UP0, `(.L_x_33) ;  /* 0x00000001087c7547 */ /* 0x000ff0000b800000 */
[----:B------:R-:W1:Y:S01]  /*1210*/  LDC.64 R2, c[0x0][0x388] ;  /* 0x0000e200ff027b82 */ /* 0x000e620000000a00 */
[----:B------:R-:W2:Y:S01]  /*1220*/  LDCU.64 UR10, c[0x0][0x388] ;  /* 0x00007100ff0a77ac */ /* 0x000ea20008000a00 */
[C---:B------:R-:W-:Y:S01]  /*1230*/  VIADD R9, R6.reuse, UR4 ;  /* 0x0000000406097c36 */ /* 0x040fe20008000000 */
[----:B------:R-:W-:-:S03]  /*1240*/  IADD3 R10, P0, PT, R6, UR4, RZ ;  /* 0x00000004060a7c10 */ /* 0x000fc6000ff1e0ff */
[----:B-1----:R-:W-:Y:S01]  /*1250*/  IMAD.WIDE.U32 R2, R9, 0x4, R2 ;  /* 0x0000000409027825 */ /* 0x002fe200078e0002 */
[----:B------:R-:W-:Y:S02]  /*1260*/  IADD3.X R9, PT, PT, RZ, RZ, RZ, P0, !PT ;  /* 0x000000ffff097210 */ /* 0x000fe400007fe4ff */
[----:B--2---:R-:W-:-:S03]  /*1270*/  LEA R8, P0, R10, UR10, 0x2 ;  /* 0x0000000a0a087c11 */ /* 0x004fc6000f8010ff */
[----:B0-----:R-:W2:Y:S01]  /*1280*/  LDG.E R3, desc[UR8][R2.64] ;  /* 0x0000000802037981 */ /* 0x001ea2000c1e1900 */
[----:B------:R-:W-:-:S06]  /*1290*/  LEA.HI.X R9, R10, UR11, R9, 0x2, P0 ;  /* 0x0000000b0a097c11 */ /* 0x000fcc00080f1409 */
[----:B------:R-:W3:Y:S01]  /*12a0*/  LDG.E R9, desc[UR8][R8.64+0x4] ;  /* 0x0000040808097981 */ /* 0x000ee2000c1e1900 */
[----:B------:R-:W-:Y:S01]  /*12b0*/  HFMA2 R11, -RZ, RZ, 0.96630859375, -0.0022525787353515625 ;  /* 0x3bbb989dff0b7431 */ /* 0x000fe200000001ff */
[----:B------:R-:W-:Y:S01]  /*12c0*/  MOV R13, 0x437c0000 ;  /* 0x437c0000000d7802 */ /* 0x000fe20000000f00 */
[----:B------:R-:W-:Y:S01]  /*12d0*/  UIADD3 UR4, UPT, UPT, UR4, 0x2, URZ ;  /* 0x0000000204047890 */ /* 0x000fe2000fffe0ff */
[----:B--2---:R-:W-:-:S04]  /*12e0*/  FADD R10, R3, -R4 ;  /* 0x80000004030a7221 */ /* 0x004fc80000000000 */
[----:B------:R-:W-:Y:S01]  /*12f0*/  FFMA.SAT R12, R10, R11, 0.5 ;  /* 0x3f0000000a0c7423 */ /* 0x000fe2000000200b */
[----:B---3--:R-:W-:-:S03]  /*1300*/  FADD R14, R9, -R4 ;  /* 0x80000004090e7221 */ /* 0x008fc60000000000 */
[----:B------:R-:W-:Y:S01]  /*1310*/  FFMA.RM R12, R12, R13, 12582913 ;  /* 0x4b4000010c0c7423 */ /* 0x000fe2000000400d */
[----:B------:R-:W-:-:S03]  /*1320*/  FFMA.SAT R16, R14, R11, 0.5 ;  /* 0x3f0000000e107423 */ /* 0x000fc6000000200b */
[C---:B------:R-:W-:Y:S01]  /*1330*/  FADD R15, R12.reuse, -12583039 ;  /* 0xcb40007f0c0f7421 */ /* 0x040fe20000000000 */
[----:B------:R-:W-:Y:S01]  /*1340*/  SHF.L.U32 R12, R12, 0x17, RZ ;  /* 0x000000170c0c7819 */ /* 0x000fe200000006ff */
[----:B------:R-:W-:Y:S02]  /*1350*/  FFMA.RM R16, R16, R13, 12582913 ;  /* 0x4b40000110107423 */ /* 0x000fe4000000400d */
[----:B------:R-:W-:Y:S02]  /*1360*/  FFMA R15, R10, 1.4426950216293334961, -R15 ;  /* 0x3fb8aa3b0a0f7823 */ /* 0x000fe4000000080f */
[----:B------:R-:W-:Y:S02]  /*1370*/  FADD R3, R16, -12583039 ;  /* 0xcb40007f10037421 */ /* 0x000fe40000000000 */
[----:B------:R-:W-:Y:S01]  /*1380*/  FFMA R15, R10, 1.925963033500011079e-08, R15 ;  /* 0x32a570600a0f7823 */ /* 0x000fe2000000000f */
[----:B------:R-:W-:Y:S01]  /*1390*/  SHF.L.U32 R16, R16, 0x17, RZ ;  /* 0x0000001710107819 */ /* 0x000fe200000006ff */
[----:B------:R-:W-:-:S04]  /*13a0*/  FFMA R3, R14, 1.4426950216293334961, -R3 ;  /* 0x3fb8aa3b0e037823 */ /* 0x000fc80000000803 */
[----:B------:R-:W0:Y:S01]  /*13b0*/  MUFU.EX2 R15, R15 ;  /* 0x0000000f000f7308 */ /* 0x000e220000000800 */
[----:B------:R-:W-:-:S07]  /*13c0*/  FFMA R3, R14, 1.925963033500011079e-08, R3 ;  /* 0x32a570600e037823 */ /* 0x000fce0000000003 */
[----:B------:R-:W1:Y:S01]  /*13d0*/  MUFU.EX2 R3, R3 ;  /* 0x0000000300037308 */ /* 0x000e620000000800 */
[----:B0-----:R-:W-:-:S04]  /*13e0*/  FFMA R7, R12, R15, R7 ;  /* 0x0000000f0c077223 */ /* 0x001fc80000000007 */
[----:B-1----:R-:W-:-:S07]  /*13f0*/  FFMA R7, R16, R3, R7 ;  /* 0x0000000310077223 */ /* 0x002fce0000000007 */
.L_x_33:
[----:B------:R-:W-:Y:S05]  /*1400*/  BRA.U UP1, `(.L_x_29) ;  /* 0x00000001013c7547 */ /* 0x000fea000b800000 */
[----:B------:R-:W1:Y:S01]  /*1410*/  LDC.64 R2, c[0x0][0x388] ;  /* 0x0000e200ff027b82 */ /* 0x000e620000000a00 */
[----:B------:R-:W-:-:S05]  /*1420*/  IADD3 R9, PT, PT, R6, UR4, RZ ;  /* 0x0000000406097c10 */ /* 0x000fca000fffe0ff */
[----:B-1----:R-:W-:-:S06]  /*1430*/  IMAD.WIDE.U32 R2, R9, 0x4, R2 ;  /* 0x0000000409027825 */ /* 0x002fcc00078e0002 */
[----:B0-----:R-:W2:Y:S01]  /*1440*/  LDG.E R3, desc[UR8][R2.64] ;  /* 0x0000000802037981 */ /* 0x001ea2000c1e1900 */
[----:B------:R-:W-:Y:S01]  /*1450*/  HFMA2 R9, -RZ, RZ, 0.96630859375, -0.0022525787353515625 ;  /* 0x3bbb989dff097431 */ /* 0x000fe200000001ff */
[----:B------:R-:W-:Y:S01]  /*1460*/  MOV R11, 0x437c0000 ;  /* 0x437c0000000b7802 */ /* 0x000fe20000000f00 */
[----:B--2---:R-:W-:-:S04]  /*1470*/  FADD R6, R3, -R4 ;  /* 0x8000000403067221 */ /* 0x004fc80000000000 */
[----:B------:R-:W-:-:S04]  /*1480*/  FFMA.SAT R8, R6, R9, 0.5 ;  /* 0x3f00000006087423 */ /* 0x000fc80000002009 */
[----:B------:R-:W-:-:S04]  /*1490*/  FFMA.RM R8, R8, R11, 12582913 ;  /* 0x4b40000108087423 */ /* 0x000fc8000000400b */
[C---:B------:R-:W-:Y:S01]  /*14a0*/  FADD R9, R8.reuse, -12583039 ;  /* 0xcb40007f08097421 */ /* 0x040fe20000000000 */
[----:B------:R-:W-:-:S03]  /*14b0*/  SHF.L.U32 R8, R8, 0x17, RZ ;  /* 0x0000001708087819 */ /* 0x000fc600000006ff */
[----:B------:R-:W-:-:S04]  /*14c0*/  FFMA R9, R6, 1.4426950216293334961, -R9 ;  /* 0x3fb8aa3b06097823 */ /* 0x000fc80000000809 */
[----:B------:R-:W-:-:S06]  /*14d0*/  FFMA R9, R6, 1.925963033500011079e-08, R9 ;  /* 0x32a5706006097823 */ /* 0x000fcc0000000009 */
[----:B------:R-:W0:Y:S02]  /*14e0*/  MUFU.EX2 R9, R9 ;  /* 0x0000000900097308 */ /* 0x000e240000000800 */
[----:B0-----:R-:W-:-:S07]  /*14f0*/  FFMA R7, R8, R9, R7 ;  /* 0x0000000908077223 */ /* 0x001fce0000000007 */
.L_x_29:
[----:B------:R-:W1:Y:S01]  /*1500*/  LDC.64 R2, c[0x0][0x388] ;  /* 0x0000e200ff027b82 */ /* 0x000e620000000a00 */
[----:B------:R-:W-:-:S04]  /*1510*/  IMAD R5, R0, UR6, R5 ;  /* 0x0000000600057c24 */ /* 0x000fc8000f8e0205 */
[----:B-1----:R-:W-:-:S06]  /*1520*/  IMAD.WIDE R2, R5, 0x4, R2 ;  /* 0x0000000405027825 */ /* 0x002fcc00078e0202 */
[----:B0-----:R-:W2:Y:S01]  /*1530*/  LDG.E R3, desc[UR8][R2.64] ;  /* 0x0000000802037981 */ /* 0x001ea2000c1e1900 */
[----:B------:R-:W-:Y:S01]  /*1540*/  MOV R9, 0x3bbb989d ;  /* 0x3bbb989d00097802 */ /* 0x000fe20000000f00 */
[----:B------:R-:W0:Y:S01]  /*1550*/  MUFU.RCP R6, R7 ;  /* 0x0000000700067308 */ /* 0x000e220000001000 */
[----:B------:R-:W-:Y:S01]  /*1560*/  MOV R11, 0x437c0000 ;  /* 0x437c0000000b7802 */ /* 0x000fe20000000f00 */
[----:B------:R-:W-:Y:S01]  /*1570*/  BSSY.RECONVERGENT B0, `(.L_x_34) ;  /* 0x0000015000007945 */ /* 0x000fe20003800200 */
[----:B--2---:R-:W-:Y:S01]  /*1580*/  FADD R4, R3, -R4 ;  /* 0x8000000403047221 */ /* 0x004fe20000000000 */
[----:B0-----:R-:W-:-:S03]  /*1590*/  FFMA R3, R6, -R7, 1 ;  /* 0x3f80000006037423 */ /* 0x001fc60000000807 */
[----:B------:R-:W-:Y:S01]  /*15a0*/  FFMA.SAT R0, R4, R9, 0.5 ;  /* 0x3f00000004007423 */ /* 0x000fe20000002009 */
[----:B------:R-:W-:-:S03]  /*15b0*/  FFMA R3, R6, R3, R6 ;  /* 0x0000000306037223 */ /* 0x000fc60000000006 */
[----:B------:R-:W-:-:S04]  /*15c0*/  FFMA.RM R0, R0, R11, 12582913 ;  /* 0x4b40000100007423 */ /* 0x000fc8000000400b */
[C---:B------:R-:W-:Y:S01]  /*15d0*/  FADD R9, R0.reuse, -12583039 ;  /* 0xcb40007f00097421 */ /* 0x040fe20000000000 */
[----:B------:R-:W-:-:S03]  /*15e0*/  SHF.L.U32 R0, R0, 0x17, RZ ;  /* 0x0000001700007819 */ /* 0x000fc600000006ff */
[----:B------:R-:W-:-:S04]  /*15f0*/  FFMA R9, R4, 1.4426950216293334961, -R9 ;  /* 0x3fb8aa3b04097823 */ /* 0x000fc80000000809 */
[----:B------:R-:W-:-:S06]  /*1600*/  FFMA R9, R4, 1.925963033500011079e-08, R9 ;  /* 0x32a5706004097823 */ /* 0x000fcc0000000009 */
[----:B------:R-:W0:Y:S02]  /*1610*/  MUFU.EX2 R9, R9 ;  /* 0x0000000900097308 */ /* 0x000e240000000800 */
[----:B0-----:R-:W-:-:S06]  /*1620*/  FMUL R0, R0, R9 ;  /* 0x0000000900007220 */ /* 0x001fcc0000400000 */
[----:B------:R-:W0:Y:S01]  /*1630*/  FCHK P0, R0, R7 ;  /* 0x0000000700007302 */ /* 0x000e220000000000 */
[----:B------:R-:W-:-:S04]  /*1640*/  FFMA R2, R0, R3, RZ ;  /* 0x0000000300027223 */ /* 0x000fc800000000ff */
[----:B------:R-:W-:-:S04]  /*1650*/  FFMA R4, R2, -R7, R0 ;  /* 0x8000000702047223 */ /* 0x000fc80000000000 */
[----:B------:R-:W-:Y:S01]  /*1660*/  FFMA R11, R3, R4, R2 ;  /* 0x00000004030b7223 */ /* 0x000fe20000000002 */
[----:B0-----:R-:W-:Y:S06]  /*1670*/  @!P0 BRA `(.L_x_35) ;  /* 0x0000000000108947 */ /* 0x001fec0003800000 */
[----:B------:R-:W-:Y:S02]  /*1680*/  MOV R3, R7 ;  /* 0x0000000700037202 */ /* 0x000fe40000000f00 */
[----:B------:R-:W-:-:S07]  /*1690*/  MOV R2, 0x16b0 ;  /* 0x000016b000027802 */ /* 0x000fce0000000f00 */
[----:B------:R-:W-:Y:S05]  /*16a0*/  CALL.REL.NOINC `($__internal_0_$__cuda_sm3x_div_rn_noftz_f32_slowpath) ;  /* 0x0000000000187944 */ /* 0x000fea0003c00000 */
[----:B------:R-:W-:-:S07]  /*16b0*/  MOV R11, R0 ;  /* 0x00000000000b7202 */ /* 0x000fce0000000f00 */
.L_x_35:
[----:B------:R-:W-:Y:S05]  /*16c0*/  BSYNC.RECONVERGENT B0 ;  /* 0x0000000000007941 */ /* 0x000fea0003800200 */
.L_x_34:
[----:B------:R-:W0:Y:S02]  /*16d0*/  LDC.64 R2, c[0x0][0x390] ;  /* 0x0000e400ff027b82 */ /* 0x000e240000000a00 */
[----:B0-----:R-:W-:-:S05]  /*16e0*/  IMAD.WIDE R2, R5, 0x4, R2 ;  /* 0x0000000405027825 */ /* 0x001fca00078e0202 */
[----:B------:R-:W-:Y:S01]  /*16f0*/  STG.E desc[UR8][R2.64], R11 ;  /* 0x0000000b02007986 */ /* 0x000fe2000c101908 */
[----:B------:R-:W-:Y:S05]  /*1700*/  EXIT ;  /* 0x000000000000794d */ /* 0x000fea0003800000 */
        .weak           $__internal_0_$__cuda_sm3x_div_rn_noftz_f32_slowpath
        .type           $__internal_0_$__cuda_sm3x_div_rn_noftz_f32_slowpath,@function
        .size           $__internal_0_$__cuda_sm3x_div_rn_noftz_f32_slowpath,(.L_x_54 - $__internal_0_$__cuda_sm3x_div_rn_noftz_f32_slowpath)
$__internal_0_$__cuda_sm3x_div_rn_noftz_f32_slowpath:
[----:B------:R-:W-:Y:S01]  /*1710*/  SHF.R.U32.HI R6, RZ, 0x17, R3 ;  /* 0x00000017ff067819 */ /* 0x000fe20000011603 */
[----:B------:R-:W-:Y:S01]  /*1720*/  BSSY.RECONVERGENT B1, `(.L_x_36) ;  /* 0x0000063000017945 */ /* 0x000fe20003800200 */
[----:B------:R-:W-:Y:S02]  /*1730*/  SHF.R.U32.HI R4, RZ, 0x17, R0 ;  /* 0x00000017ff047819 */ /* 0x000fe40000011600 */
[----:B------:R-:W-:Y:S02]  /*1740*/  LOP3.LUT R12, R6, 0xff, RZ, 0xc0, !PT ;  /* 0x000000ff060c7812 */ /* 0x000fe400078ec0ff */
[----:B------:R-:W-:Y:S02]  /*1750*/  LOP3.LUT R10, R4, 0xff, RZ, 0xc0, !PT ;  /* 0x000000ff040a7812 */ /* 0x000fe400078ec0ff */
[----:B------:R-:W-:Y:S02]  /*1760*/  IADD3 R8, PT, PT, R12, -0x1, RZ ;  /* 0xffffffff0c087810 */ /* 0x000fe40007ffe0ff */
[----:B------:R-:W-:Y:S01]  /*1770*/  MOV R4, R0 ;  /* 0x0000000000047202 */ /* 0x000fe20000000f00 */
[----:B------:R-:W-:Y:S01]  /*1780*/  VIADD R7, R10, 0xffffffff ;  /* 0xffffffff0a077836 */ /* 0x000fe20000000000 */
[----:B------:R-:W-:-:S04]  /*1790*/  ISETP.GT.U32.AND P0, PT, R8, 0xfd, PT ;  /* 0x000000fd0800780c */ /* 0x000fc80003f04070 */
[----:B------:R-:W-:-:S13]  /*17a0*/  ISETP.GT.U32.OR P0, PT, R7, 0xfd, P0 ;  /* 0x000000fd0700780c */ /* 0x000fda0000704470 */
[----:B------:R-:W-:Y:S01]  /*17b0*/  @!P0 MOV R6, RZ ;  /* 0x000000ff00068202 */ /* 0x000fe20000000f00 */
[----:B------:R-:W-:Y:S06]  /*17c0*/  @!P0 BRA `(.L_x_37) ;  /* 0x00000000005c8947 */ /* 0x000fec0003800000 */
[----:B------:R-:W-:Y:S02]  /*17d0*/  FSETP.GTU.FTZ.AND P1, PT, |R3|, +INF , PT ;  /* 0x7f8000000300780b */ /* 0x000fe40003f3c200 */
[----:B------:R-:W-:-:S04]  /*17e0*/  FSETP.GTU.FTZ.AND P0, PT, |R0|, +INF , PT ;  /* 0x7f8000000000780b */ /* 0x000fc80003f1c200 */
[----:B------:R-:W-:-:S13]  /*17f0*/  PLOP3.LUT P0, PT, P0, P1, PT, 0xf8, 0x8f ;  /* 0x00000000008f781c */ /* 0x000fda0000703f70 */
[----:B------:R-:W-:Y:S05]  /*1800*/  @P0 BRA `(.L_x_38) ;  /* 0x00000004004c0947 */ /* 0x000fea0003800000 */
[----:B------:R-:W-:-:S13]  /*1810*/  LOP3.LUT P0, RZ, R3, 0x7fffffff, R4, 0xc8, !PT ;  /* 0x7fffffff03ff7812 */ /* 0x000fda000780c804 */
[----:B------:R-:W-:Y:S05]  /*1820*/  @!P0 BRA `(.L_x_39) ;  /* 0x00000004003c8947 */ /* 0x000fea0003800000 */
[C---:B------:R-:W-:Y:S02]  /*1830*/  FSETP.NEU.FTZ.AND P2, PT, |R0|.reuse, +INF , PT ;  /* 0x7f8000000000780b */ /* 0x040fe40003f5d200 */
[----:B------:R-:W-:Y:S02]  /*1840*/  FSETP.NEU.FTZ.AND P1, PT, |R3|, +INF , PT ;  /* 0x7f8000000300780b */ /* 0x000fe40003f3d200 */
[----:B------:R-:W-:-:S11]  /*1850*/  FSETP.NEU.FTZ.AND P0, PT, |R0|, +INF , PT ;  /* 0x7f8000000000780b */ /* 0x000fd60003f1d200 */
[----:B------:R-:W-:Y:S05]  /*1860*/  @!P1 BRA !P2, `(.L_x_39) ;  /* 0x00000004002c9947 */ /* 0x000fea0005000000 */
[----:B------:R-:W-:-:S04]  /*1870*/  LOP3.LUT P2, RZ, R4, 0x7fffffff, RZ, 0xc0, !PT ;  /* 0x7fffffff04ff7812 */ /* 0x000fc8000784c0ff */
[----:B------:R-:W-:-:S13]  /*1880*/  PLOP3.LUT P1, PT, P1, P2, PT, 0x2f, 0xf2 ;  /* 0x0000000000f2781c */ /* 0x000fda0000f24577 */
[----:B------:R-:W-:Y:S05]  /*1890*/  @P1 BRA `(.L_x_40) ;  /* 0x0000000400181947 */ /* 0x000fea0003800000 */
[----:B------:R-:W-:-:S04]  /*18a0*/  LOP3.LUT P1, RZ, R3, 0x7fffffff, RZ, 0xc0, !PT ;  /* 0x7fffffff03ff7812 */ /* 0x000fc8000782c0ff */
[----:B------:R-:W-:-:S13]  /*18b0*/  PLOP3.LUT P0, PT, P0, P1, PT, 0x2f, 0xf2 ;  /* 0x0000000000f2781c */ /* 0x000fda0000702577 */
[----:B------:R-:W-:Y:S05]  /*18c0*/  @P0 BRA `(.L_x_41) ;  /* 0x0000000400000947 */ /* 0x000fea0003800000 */
[----:B------:R-:W-:Y:S02]  /*18d0*/  ISETP.GE.AND P0, PT, R7, RZ, PT ;  /* 0x000000ff0700720c */ /* 0x000fe40003f06270 */
[----:B------:R-:W-:-:S11]  /*18e0*/  ISETP.GE.AND P1, PT, R8, RZ, PT ;  /* 0x000000ff0800720c */ /* 0x000fd60003f26270 */
[----:B------:R-:W-:Y:S01]  /*18f0*/  @P0 MOV R6, RZ ;  /* 0x000000ff00060202 */ /* 0x000fe20000000f00 */
[----:B------:R-:W-:Y:S01]  /*1900*/  @!P0 FFMA R4, R0, 1.84467440737095516160e+19, RZ ;  /* 0x5f80000000048823 */ /* 0x000fe200000000ff */
[----:B------:R-:W-:Y:S01]  /*1910*/  @!P0 MOV R6, 0xffffffc0 ;  /* 0xffffffc000068802 */ /* 0x000fe20000000f00 */
[----:B------:R-:W-:-:S03]  /*1920*/  @!P1 FFMA R3, R3, 1.84467440737095516160e+19, RZ ;  /* 0x5f80000003039823 */ /* 0x000fc600000000ff */
[----:B------:R-:W-:-:S07]  /*1930*/  @!P1 IADD3 R6, PT, PT, R6, 0x40, RZ ;  /* 0x0000004006069810 */ /* 0x000fce0007ffe0ff */
.L_x_37:
[----:B------:R-:W-:Y:S01]  /*1940*/  LEA R0, R12, 0xc0800000, 0x17 ;  /* 0xc08000000c007811 */ /* 0x000fe200078eb8ff */
[----:B------:R-:W-:Y:S03]  /*1950*/  BSSY.RECONVERGENT B2, `(.L_x_42) ;  /* 0x0000036000027945 */ /* 0x000fe60003800200 */
[----:B------:R-:W-:Y:S02]  /*1960*/  IADD3 R7, PT, PT, -R0, R3, RZ ;  /* 0x0000000300077210 */ /* 0x000fe40007ffe1ff */
[----:B------:R-:W-:Y:S02]  /*1970*/  IADD3 R3, PT, PT, R10, -0x7f, RZ ;  /* 0xffffff810a037810 */ /* 0x000fe40007ffe0ff */
[----:B------:R0:W1:Y:S01]  /*1980*/  MUFU.RCP R8, R7 ;  /* 0x0000000700087308 */ /* 0x0000620000001000 */
[----:B------:R-:W-:Y:S02]  /*1990*/  FADD.FTZ R9, -R7, -RZ ;  /* 0x800000ff07097221 */ /* 0x000fe40000010100 */
[C---:B------:R-:W-:Y:S01]  /*19a0*/  IMAD R0, R3.reuse, -0x800000, R4 ;  /* 0xff80000003007824 */ /* 0x040fe200078e0204 */
[----:B0-----:R-:W-:-:S04]  /*19b0*/  IADD3 R7, PT, PT, R3, 0x7f, -R12 ;  /* 0x0000007f03077810 */ /* 0x001fc80007ffe80c */
[----:B------:R-:W-:Y:S01]  /*19c0*/  IADD3 R7, PT, PT, R7, R6, RZ ;  /* 0x0000000607077210 */ /* 0x000fe20007ffe0ff */
[----:B-1----:R-:W-:-:S04]  /*19d0*/  FFMA R11, R8, R9, 1 ;  /* 0x3f800000080b7423 */ /* 0x002fc80000000009 */
[----:B------:R-:W-:-:S04]  /*19e0*/  FFMA R13, R8, R11, R8 ;  /* 0x0000000b080d7223 */ /* 0x000fc80000000008 */
[----:B------:R-:W-:-:S04]  /*19f0*/  FFMA R4, R0, R13, RZ ;  /* 0x0000000d00047223 */ /* 0x000fc800000000ff */
[----:B------:R-:W-:-:S04]  /*1a00*/  FFMA R11, R9, R4, R0 ;  /* 0x00000004090b7223 */ /* 0x000fc80000000000 */
[----:B------:R-:W-:-:S04]  /*1a10*/  FFMA R4, R13, R11, R4 ;  /* 0x0000000b0d047223 */ /* 0x000fc80000000004 */
[----:B------:R-:W-:-:S04]  /*1a20*/  FFMA R9, R9, R4, R0 ;  /* 0x0000000409097223 */ /* 0x000fc80000000000 */
[----:B------:R-:W-:-:S05]  /*1a30*/  FFMA R0, R13, R9, R4 ;  /* 0x000000090d007223 */ /* 0x000fca0000000004 */
[----:B------:R-:W-:-:S04]  /*1a40*/  SHF.R.U32.HI R3, RZ, 0x17, R0 ;  /* 0x00000017ff037819 */ /* 0x000fc80000011600 */
[----:B------:R-:W-:-:S04]  /*1a50*/  LOP3.LUT R3, R3, 0xff, RZ, 0xc0, !PT ;  /* 0x000000ff03037812 */ /* 0x000fc800078ec0ff */
[----:B------:R-:W-:-:S04]  /*1a60*/  IADD3 R8, PT, PT, R3, R7, RZ ;  /* 0x0000000703087210 */ /* 0x000fc80007ffe0ff */
[----:B------:R-:W-:-:S04]  /*1a70*/  IADD3 R3, PT, PT, R8, -0x1, RZ ;  /* 0xffffffff08037810 */ /* 0x000fc80007ffe0ff */
[----:B------:R-:W-:-:S13]  /*1a80*/  ISETP.GE.U32.AND P0, PT, R3, 0xfe, PT ;  /* 0x000000fe0300780c */ /* 0x000fda0003f06070 */
[----:B------:R-:W-:Y:S05]  /*1a90*/  @!P0 BRA `(.L_x_43) ;  /* 0x0000000000808947 */ /* 0x000fea0003800000 */
[----:B------:R-:W-:-:S13]  /*1aa0*/  ISETP.GT.AND P0, PT, R8, 0xfe, PT ;  /* 0x000000fe0800780c */ /* 0x000fda0003f04270 */
[----:B------:R-:W-:Y:S05]  /*1ab0*/  @P0 BRA `(.L_x_44) ;  /* 0x00000000006c0947 */ /* 0x000fea0003800000 */
[----:B------:R-:W-:-:S13]  /*1ac0*/  ISETP.GE.AND P0, PT, R8, 0x1, PT ;  /* 0x000000010800780c */ /* 0x000fda0003f06270 */
[----:B------:R-:W-:Y:S05]  /*1ad0*/  @P0 BRA `(.L_x_45) ;  /* 0x0000000000740947 */ /* 0x000fea0003800000 */
[----:B------:R-:W-:Y:S02]  /*1ae0*/  ISETP.GE.AND P0, PT, R8, -0x18, PT ;  /* 0xffffffe80800780c */ /* 0x000fe40003f06270 */
[----:B------:R-:W-:-:S11]  /*1af0*/  LOP3.LUT R0, R0, 0x80000000, RZ, 0xc0, !PT ;  /* 0x8000000000007812 */ /* 0x000fd600078ec0ff */
[----:B------:R-:W-:Y:S05]  /*1b00*/  @!P0 BRA `(.L_x_45) ;  /* 0x0000000000688947 */ /* 0x000fea0003800000 */
[-CC-:B------:R-:W-:Y:S01]  /*1b10*/  FFMA.RZ R3, R13, R9.reuse, R4.reuse ;  /* 0x000000090d037223 */ /* 0x180fe2000000c004 */
[C---:B------:R-:W-:Y:S02]  /*1b20*/  IADD3 R7, PT, PT, R8.reuse, 0x20, RZ ;  /* 0x0000002008077810 */ /* 0x040fe40007ffe0ff */
[C---:B------:R-:W-:Y:S02]  /*1b30*/  ISETP.NE.AND P2, PT, R8.reuse, RZ, PT ;  /* 0x000000ff0800720c */ /* 0x040fe40003f45270 */
[----:B------:R-:W-:Y:S01]  /*1b40*/  LOP3.LUT R6, R3, 0x7fffff, RZ, 0xc0, !PT ;  /* 0x007fffff03067812 */ /* 0x000fe200078ec0ff */
[CCC-:B------:R-:W-:Y:S01]  /*1b50*/  FFMA.RP R3, R13.reuse, R9.reuse, R4.reuse ;  /* 0x000000090d037223 */ /* 0x1c0fe20000008004 */
[----:B------:R-:W-:Y:S01]  /*1b60*/  FFMA.RM R4, R13, R9, R4 ;  /* 0x000000090d047223 */ /* 0x000fe20000004004 */
[----:B------:R-:W-:Y:S02]  /*1b70*/  ISETP.NE.AND P1, PT, R8, RZ, PT ;  /* 0x000000ff0800720c */ /* 0x000fe40003f25270 */
[----:B------:R-:W-:-:S02]  /*1b80*/  LOP3.LUT R6, R6, 0x800000, RZ, 0xfc, !PT ;  /* 0x0080000006067812 */ /* 0x000fc400078efcff */
[----:B------:R-:W-:Y:S02]  /*1b90*/  IADD3 R8, PT, PT, -R8, RZ, RZ ;  /* 0x000000ff08087210 */ /* 0x000fe40007ffe1ff */
[----:B------:R-:W-:Y:S02]  /*1ba0*/  SHF.L.U32 R7, R6, R7, RZ ;  /* 0x0000000706077219 */ /* 0x000fe400000006ff */
[----:B------:R-:W-:Y:S02]  /*1bb0*/  FSETP.NEU.FTZ.AND P0, PT, R3, R4, PT ;  /* 0x000000040300720b */ /* 0x000fe40003f1d000 */
[----:B------:R-:W-:Y:S02]  /*1bc0*/  SEL R3, R8, RZ, P2 ;  /* 0x000000ff08037207 */ /* 0x000fe40001000000 */
[----:B------:R-:W-:Y:S02]  /*1bd0*/  ISETP.NE.AND P1, PT, R7, RZ, P1 ;  /* 0x000000ff0700720c */ /* 0x000fe40000f25270 */
[----:B------:R-:W-:-:S02]  /*1be0*/  SHF.R.U32.HI R3, RZ, R3, R6 ;  /* 0x00000003ff037219 */ /* 0x000fc40000011606 */
[----:B------:R-:W-:Y:S02]  /*1bf0*/  PLOP3.LUT P0, PT, P0, P1, PT, 0xf8, 0x8f ;  /* 0x00000000008f781c */ /* 0x000fe40000703f70 */
[----:B------:R-:W-:Y:S02]  /*1c00*/  SHF.R.U32.HI R7, RZ, 0x1, R3 ;  /* 0x00000001ff077819 */ /* 0x000fe40000011603 */
[----:B------:R-:W-:-:S04]  /*1c10*/  SEL R4, RZ, 0x1, !P0 ;  /* 0x00000001ff047807 */ /* 0x000fc80004000000 */
[----:B------:R-:W-:-:S04]  /*1c20*/  LOP3.LUT R4, R4, 0x1, R7, 0xf8, !PT ;  /* 0x0000000104047812 */ /* 0x000fc800078ef807 */
[----:B------:R-:W-:-:S04]  /*1c30*/  LOP3.LUT R4, R4, R3, RZ, 0xc0, !PT ;  /* 0x0000000304047212 */ /* 0x000fc800078ec0ff */
[----:B------:R-:W-:-:S04]  /*1c40*/  IADD3 R7, PT, PT, R7, R4, RZ ;  /* 0x0000000407077210 */ /* 0x000fc80007ffe0ff */
[----:B------:R-:W-:Y:S01]  /*1c50*/  LOP3.LUT R0, R7, R0, RZ, 0xfc, !PT ;  /* 0x0000000007007212 */ /* 0x000fe200078efcff */
[----:B------:R-:W-:Y:S06]  /*1c60*/  BRA `(.L_x_45) ;  /* 0x0000000000107947 */ /* 0x000fec0003800000 */
.L_x_44:
[----:B------:R-:W-:-:S04]  /*1c70*/  LOP3.LUT R0, R0, 0x80000000, RZ, 0xc0, !PT ;  /* 0x8000000000007812 */ /* 0x000fc800078ec0ff */
[----:B------:R-:W-:Y:S01]  /*1c80*/  LOP3.LUT R0, R0, 0x7f800000, RZ, 0xfc, !PT ;  /* 0x7f80000000007812 */ /* 0x000fe200078efcff */
[----:B------:R-:W-:Y:S06]  /*1c90*/  BRA `(.L_x_45) ;  /* 0x0000000000047947 */ /* 0x000fec0003800000 */
.L_x_43:
[----:B------:R-:W-:-:S07]  /*1ca0*/  LEA R0, R7, R0, 0x17 ;  /* 0x0000000007007211 */ /* 0x000fce00078eb8ff */
.L_x_45:
[----:B------:R-:W-:Y:S05]  /*1cb0*/  BSYNC.RECONVERGENT B2 ;  /* 0x0000000000027941 */ /* 0x000fea0003800200 */
.L_x_42:
[----:B------:R-:W-:Y:S05]  /*1cc0*/  BRA `(.L_x_46) ;  /* 0x0000000000207947 */ /* 0x000fea0003800000 */
.L_x_41:
[----:B------:R-:W-:-:S04]  /*1cd0*/  LOP3.LUT R0, R3, 0x80000000, R4, 0x48, !PT ;  /* 0x8000000003007812 */ /* 0x000fc800078e4804 */
[----:B------:R-:W-:Y:S01]  /*1ce0*/  LOP3.LUT R0, R0, 0x7f800000, RZ, 0xfc, !PT ;  /* 0x7f80000000007812 */ /* 0x000fe200078efcff */
[----:B------:R-:W-:Y:S06]  /*1cf0*/  BRA `(.L_x_46) ;  /* 0x0000000000147947 */ /* 0x000fec0003800000 */
.L_x_40:
[----:B------:R-:W-:Y:S01]  /*1d00*/  LOP3.LUT R0, R3, 0x80000000, R4, 0x48, !PT ;  /* 0x8000000003007812 */ /* 0x000fe200078e4804 */
[----:B------:R-:W-:Y:S06]  /*1d10*/  BRA `(.L_x_46) ;  /* 0x00000000000c7947 */ /* 0x000fec0003800000 */
.L_x_39:
[----:B------:R-:W0:Y:S01]  /*1d20*/  MUFU.RSQ R0, -QNAN ;  /* 0xffc0000000007908 */ /* 0x000e220000001400 */
[----:B------:R-:W-:Y:S05]  /*1d30*/  BRA `(.L_x_46) ;  /* 0x0000000000047947 */ /* 0x000fea0003800000 */
.L_x_38:
[----:B------:R-:W-:-:S07]  /*1d40*/  FADD.FTZ R0, R0, R3 ;  /* 0x0000000300007221 */ /* 0x000fce0000010000 */
.L_x_46:
[----:B------:R-:W-:Y:S05]  /*1d50*/  BSYNC.RECONVERGENT B1 ;  /* 0x0000000000017941 */ /* 0x000fea0003800200 */
.L_x_36:
[----:B------:R-:W-:-:S04]  /*1d60*/  HFMA2 R3, -RZ, RZ, 0, 0 ;  /* 0x00000000ff037431 */ /* 0x000fc800000001ff */
[----:B0-----:R-:W-:Y:S05]  /*1d70*/  RET.REL.NODEC R2 `(_Z7softmaxiiPfS_) ;  /* 0xffffffe002a07950 */ /* 0x001fea0003c3ffff */
.L_x_47:
        /* <DEDUP_REMOVED lines=16> */
.L_x_54:


//--------------------- .text._Z4reluiiPfS_       --------------------------
	.section	.text._Z4reluiiPfS_,"ax",@progbits
	.align	128
        .global         _Z4reluiiPfS_
        .type           _Z4reluiiPfS_,@function
        .size           _Z4reluiiPfS_,(.L_x_58 - _Z4reluiiPfS_)
        .other          _Z4reluiiPfS_,@"STO_CUDA_ENTRY STV_DEFAULT"
_Z4reluiiPfS_:
.text._Z4reluiiPfS_:
[----:B------:R-:W-:Y:S01]  /*0000*/  LDC R1, c[0x0][0x37c] ;  /* 0x0000df00ff017b82 */ /* 0x000fe20000000800 */
[----:B------:R-:W0:Y:S07]  /*0010*/  S2R R3, SR_TID.X ;  /* 0x0000000000037919 */ /* 0x000e2e0000002100 */
[----:B------:R-:W0:Y:S01]  /*0020*/  S2UR UR4, SR_CTAID.X ;  /* 0x00000000000479c3 */ /* 0x000e220000002500 */
[----:B------:R-:W1:Y:S01]  /*0030*/  LDCU.64 UR6, c[0x0][0x380] ;  /* 0x00007000ff0677ac */ /* 0x000e620008000a00 */
[----:B------:R-:W2:Y:S06]  /*0040*/  S2R R2, SR_TID.Y ;  /* 0x0000000000027919 */ /* 0x000eac0000002200 */
[----:B------:R-:W0:Y:S08]  /*0050*/  LDC R0, c[0x0][0x360] ;  /* 0x0000d800ff007b82 */ /* 0x000e300000000800 */
[----:B------:R-:W2:Y:S08]  /*0060*/  S2UR UR5, SR_CTAID.Y ;  /* 0x00000000000579c3 */ /* 0x000eb00000002600 */
[----:B------:R-:W2:Y:S01]  /*0070*/  LDC R5, c[0x0][0x364] ;  /* 0x0000d900ff057b82 */ /* 0x000ea20000000800 */
[----:B0-----:R-:W-:-:S05]  /*0080*/  IMAD R0, R0, UR4, R3 ;  /* 0x0000000400007c24 */ /* 0x001fca000f8e0203 */
[----:B-1----:R-:W-:Y:S01]  /*0090*/  ISETP.GE.AND P0, PT, R0, UR7, PT ;  /* 0x0000000700007c0c */ /* 0x002fe2000bf06270 */
[----:B--2---:R-:W-:-:S05]  /*00a0*/  IMAD R5, R5, UR5, R2 ;  /* 0x0000000505057c24 */ /* 0x004fca000f8e0202 */
[----:B------:R-:W-:-:S13]  /*00b0*/  ISETP.GE.OR P0, PT, R5, UR6, P0 ;  /* 0x0000000605007c0c */ /* 0x000fda0008706670 */
[----:B------:R-:W-:Y:S05]  /*00c0*/  @P0 EXIT ;  /* 0x000000000000094d */ /* 0x000fea0003800000 */
[----:B------:R-:W0:Y:S01]  /*00d0*/  LDC.64 R2, c[0x0][0x388] ;  /* 0x0000e200ff027b82 */ /* 0x000e220000000a00 */
[----:B------:R-:W1:Y:S01]  /*00e0*/  LDCU.64 UR4, c[0x0][0x358] ;  /* 0x00006b00ff0477ac */ /* 0x000e620008000a00 */
[----:B------:R-:W-:-:S06]  /*00f0*/  IMAD R7, R5, UR6, R0 ;  /* 0x0000000605077c24 */ /* 0x000fcc000f8e0200 */
[----:B------:R-:W2:Y:S01]  /*0100*/  LDC.64 R4, c[0x0][0x390] ;  /* 0x0000e400ff047b82 */ /* 0x000ea20000000a00 */
[----:B0-----:R-:W-:-:S06]  /*0110*/  IMAD.WIDE R2, R7, 0x4, R2 ;  /* 0x0000000407027825 */ /* 0x001fcc00078e0202 */
[----:B-1----:R-:W3:Y:S01]  /*0120*/  LDG.E R2, desc[UR4][R2.64] ;  /* 0x0000000402027981 */ /* 0x002ee2000c1e1900 */
[----:B--2---:R-:W-:Y:S01]  /*0130*/  IMAD.WIDE R4, R7, 0x4, R4 ;  /* 0x0000000407047825 */ /* 0x004fe200078e0204 */
[----:B---3--:R-:W-:-:S05]  /*0140*/  FMNMX R7, RZ, R2, !PT ;  /* 0x00000002ff077209 */ /* 0x008fca0007800000 */
[----:B------:R-:W-:Y:S01]  /*0150*/  STG.E desc[UR4][R4.64], R7 ;  /* 0x0000000704007986 */ /* 0x000fe2000c101904 */
[----:B------:R-:W-:Y:S05]  /*0160*/  EXIT ;  /* 0x000000000000794d */ /* 0x000fea0003800000 */
.L_x_48:
        /* <DEDUP_REMOVED lines=9> */
.L_x_58:


//--------------------- .text._Z7forwardiiiPfS_S_S_ --------------------------
	.section	.text._Z7forwardiiiPfS_S_S_,"ax",@progbits
	.align	128
        .global         _Z7forwardiiiPfS_S_S_
        .type           _Z7forwardiiiPfS_S_S_,@function
        .size           _Z7forwardiiiPfS_S_S_,(.L_x_59 - _Z7forwardiiiPfS_S_S_)
        .other          _Z7forwardiiiPfS_S_S_,@"STO_CUDA_ENTRY STV_DEFAULT"
_Z7forwardiiiPfS_S_S_:
.text._Z7forwardiiiPfS_S_S_:
[----:B------:R-:W-:Y:S01]  /*0000*/  LDC R1, c[0x0][0x37c] ;  /* 0x0000df00ff017b82 */ /* 0x000fe20000000800 */
[----:B------:R-:W0:Y:S07]  /*0010*/  S2R R3, SR_TID.X ;  /* 0x0000000000037919 */ /* 0x000e2e0000002100 */
[----:B------:R-:W0:Y:S01]  /*0020*/  S2UR UR4, SR_CTAID.X ;  /* 0x00000000000479c3 */ /* 0x000e220000002500 */
[----:B------:R-:W1:Y:S01]  /*0030*/  LDCU UR6, c[0x0][0x388] ;  /* 0x00007100ff0677ac */ /* 0x000e620008000800 */
[----:B------:R-:W2:Y:S01]  /*0040*/  S2R R2, SR_TID.Y ;  /* 0x0000000000027919 */ /* 0x000ea20000002200 */
[----:B------:R-:W3:Y:S05]  /*0050*/  LDCU UR7, c[0x0][0x380] ;  /* 0x00007000ff0777ac */ /* 0x000eea0008000800 */
[----:B------:R-:W0:Y:S08]  /*0060*/  LDC R0, c[0x0][0x360] ;  /* 0x0000d800ff007b82 */ /* 0x000e300000000800 */
[----:B------:R-:W2:Y:S08]  /*0070*/  S2UR UR5, SR_CTAID.Y ;  /* 0x00000000000579c3 */ /* 0x000eb00000002600 */
[----:B------:R-:W2:Y:S01]  /*0080*/  LDC R7, c[0x0][0x364] ;  /* 0x0000d900ff077b82 */ /* 0x000ea20000000800 */
[----:B0-----:R-:W-:-:S05]  /*0090*/  IMAD R0, R0, UR4, R3 ;  /* 0x0000000400007c24 */ /* 0x001fca000f8e0203 */
[----:B-1----:R-:W-:Y:S01]  /*00a0*/  ISETP.GE.AND P0, PT, R0, UR6, PT ;  /* 0x0000000600007c0c */ /* 0x002fe2000bf06270 */
[----:B--2---:R-:W-:-:S05]  /*00b0*/  IMAD R7, R7, UR5, R2 ;  /* 0x0000000507077c24 */ /* 0x004fca000f8e0202 */
[----:B---3--:R-:W-:-:S13]  /*00c0*/  ISETP.GE.OR P0, PT, R7, UR7, P0 ;  /* 0x0000000707007c0c */ /* 0x008fda0008706670 */
[----:B------:R-:W-:Y:S05]  /*00d0*/  @P0 EXIT ;  /* 0x000000000000094d */ /* 0x000fea0003800000 */
[----:B------:R-:W0:Y:S01]  /*00e0*/  LDC.64 R4, c[0x0][0x3a0] ;  /* 0x0000e800ff047b82 */ /* 0x000e220000000a00 */
[----:B------:R-:W1:Y:S01]  /*00f0*/  LDCU.64 UR16, c[0x0][0x358] ;  /* 0x00006b00ff1077ac */ /* 0x000e620008000a00 */
[----:B------:R-:W2:Y:S06]  /*0100*/  LDCU UR5, c[0x0][0x384] ;  /* 0x00007080ff0577ac */ /* 0x000eac0008000800 */
[----:B------:R-:W3:Y:S01]  /*0110*/  LDC.64 R2, c[0x0][0x3a8] ;  /* 0x0000ea00ff027b82 */ /* 0x000ee20000000a00 */
[----:B0-----:R-:W-:-:S06]  /*0120*/  IMAD.WIDE R4, R0, 0x4, R4 ;  /* 0x0000000400047825 */ /* 0x001fcc00078e0204 */
[----:B-1----:R-:W4:Y:S01]  /*0130*/  LDG.E R5, desc[UR16][R4.64] ;  /* 0x0000001004057981 */ /* 0x002f22000c1e1900 */
[----:B--2---:R-:W-:Y:S01]  /*0140*/  UISETP.GE.AND UP0, UPT, UR5, 0x1, UPT ;  /* 0x000000010500788c */ /* 0x004fe2000bf06270 */
[----:B------:R-:W-:-:S04]  /*0150*/  IMAD R9, R7, UR6, R0 ;  /* 0x0000000607097c24 */ /* 0x000fc8000f8e0200 */
[----:B---3--:R-:W-:Y:S01]  /*0160*/  IMAD.WIDE R2, R9, 0x4, R2 ;  /* 0x0000000409027825 */ /* 0x008fe200078e0202 */
[----:B------:R-:W-:-:S04]  /*0170*/  PLOP3.LUT P0, PT, PT, PT, UP0, 0x80, 0x8 ;  /* 0x000000000008781c */ /* 0x000fc80003f0f008 */
[----:B----4-:R0:W-:Y:S09]  /*0180*/  STG.E desc[UR16][R2.64], R5 ;  /* 0x0000000502007986 */ /* 0x0101f2000c101910 */
[----:B------:R-:W-:Y:S05]  /*0190*/  @!P0 EXIT ;  /* 0x000000000000894d */ /* 0x000fea0003800000 */
[----:B------:R-:W-:Y:S02]  /*01a0*/  UISETP.GE.U32.AND UP0, UPT, UR5, 0x8, UPT ;  /* 0x000000080500788c */ /* 0x000fe4000bf06070 */
[----:B------:R-:W-:Y:S02]  /*01b0*/  IMAD R4, R7, UR5, RZ ;  /* 0x0000000507047c24 */ /* 0x000fe4000f8e02ff */
[----:B------:R-:W-:-:S05]  /*01c0*/  HFMA2 R7, -RZ, RZ, 0, 0 ;  /* 0x00000000ff077431 */ /* 0x000fca00000001ff */
[----:B------:R-:W-:Y:S05]  /*01d0*/  BRA.U !UP0, `(.L_x_49) ;  /* 0x0000000508307547 */ /* 0x000fea000b800000 */
[----:B------:R-:W1:Y:S01]  /*01e0*/  LDCU.128 UR20, c[0x0][0x390] ;  /* 0x00007200ff1477ac */ /* 0x000e620008000c00 */
[----:B------:R-:W-:Y:S01]  /*01f0*/  MOV R8, R0 ;  /* 0x0000000000087202 */ /* 0x000fe20000000f00 */
[----:B------:R-:W-:-:S04]  /*0200*/  ULOP3.LUT UR4, UR5, 0x7ffffff8, URZ, 0xc0, !UPT ;  /* 0x7ffffff805047892 */ /* 0x000fc8000f8ec0ff */
[----:B------:R-:W-:Y:S01]  /*0210*/  UIADD3 UR4, UPT, UPT, -UR4, URZ, URZ ;  /* 0x000000ff04047290 */ /* 0x000fe2000fffe1ff */
[----:B-1----:R-:W-:Y:S01]  /*0220*/  MOV R6, UR20 ;  /* 0x0000001400067c02 */ /* 0x002fe20008000f00 */
[----:B------:R-:W-:Y:S01]  /*0230*/  UIMAD.WIDE.U32 UR6, UR5, 0xc, UR22 ;  /* 0x0000000c050678a5 */ /* 0x000fe2000f8e0016 */
[----:B------:R-:W-:Y:S01]  /*0240*/  MOV R7, UR21 ;  /* 0x0000001500077c02 */ /* 0x000fe20008000f00 */
[----:B------:R-:W-:Y:S02]  /*0250*/  UIMAD.WIDE.U32 UR8, UR5, 0x10, UR22 ;  /* 0x00000010050878a5 */ /* 0x000fe4000f8e0016 */
[----:B------:R-:W-:Y:S01]  /*0260*/  UIMAD.WIDE.U32 UR10, UR5, 0x14, UR22 ;  /* 0x00000014050a78a5 */ /* 0x000fe2000f8e0016 */
[----:B------:R-:W-:Y:S01]  /*0270*/  IMAD.WIDE.U32 R6, R4, 0x4, R6 ;  /* 0x0000000404067825 */ /* 0x000fe200078e0006 */
[----:B------:R-:W-:Y:S02]  /*0280*/  UIMAD.WIDE.U32 UR12, UR5, 0x18, UR22 ;  /* 0x00000018050c78a5 */ /* 0x000fe4000f8e0016 */
[----:B------:R-:W-:Y:S01]  /*0290*/  UIMAD.WIDE.U32 UR14, UR5, 0x1c, UR22 ;  /* 0x0000001c050e78a5 */ /* 0x000fe2000f8e0016 */
[----:B------:R-:W-:-:S04]  /*02a0*/  IADD3 R9, P0, PT, R6, 0x10, RZ ;  /* 0x0000001006097810 */ /* 0x000fc80007f1e0ff */
[----:B------:R-:W-:-:S09]  /*02b0*/  IADD3.X R10, PT, PT, RZ, R7, RZ, P0, !PT ;  /* 0x00000007ff0a7210 */ /* 0x000fd200007fe4ff */
.L_x_50:
[----:B------:R-:W-:Y:S02]  /*02c0*/  MOV R13, 0x4 ;  /* 0x00000004000d7802 */ /* 0x000fe40000000f00 */
[----:B------:R-:W-:Y:S02]  /*02d0*/  MOV R6, R9 ;  /* 0x0000000900067202 */ /* 0x000fe40000000f00 */
[----:B------:R-:W-:Y:S01]  /*02e0*/  MOV R7, R10 ;  /* 0x0000000a00077202 */ /* 0x000fe20000000f00 */
[----:B------:R-:W-:-:S04]  /*02f0*/  IMAD.WIDE R12, R8, R13, UR22 ;  /* 0x00000016080c7e25 */ /* 0x000fc8000f8e020d */
[----:B------:R-:W0:Y:S04]  /*0300*/  LDG.E R14, desc[UR16][R6.64+-0x10] ;  /* 0xfffff010060e7981 */ /* 0x000e28000c1e1900 */
[----:B------:R-:W0:Y:S01]  /*0310*/  LDG.E R12, desc[UR16][R12.64] ;  /* 0x000000100c0c7981 */ /* 0x000e22000c1e1900 */
[----:B------:R-:W-:-:S06]  /*0320*/  UIMAD.WIDE.U32 UR18, UR5, 0x4, UR22 ;  /* 0x00000004051278a5 */ /* 0x000fcc000f8e0016 */
[----:B------:R-:W-:Y:S02]  /*0330*/  MOV R10, UR18 ;  /* 0x00000012000a7c02 */ /* 0x000fe40008000f00 */
[----:B------:R-:W-:-:S03]  /*0340*/  MOV R11, UR19 ;  /* 0x00000013000b7c02 */ /* 0x000fc60008000f00 */
[----:B------:R-:W-:-:S04]  /*0350*/  IMAD.WIDE R10, R8, 0x4, R10 ;  /* 0x00000004080a7825 */ /* 0x000fc800078e020a */
[----:B0-2---:R-:W-:-:S05]  /*0360*/  FFMA R5, R14, R12, R5 ;  /* 0x0000000c0e057223 */ /* 0x005fca0000000005 */
[----:B------:R0:W-:Y:S04]  /*0370*/  STG.E desc[UR16][R2.64], R5 ;  /* 0x0000000502007986 */ /* 0x0001e8000c101910 */
[----:B------:R-:W2:Y:S04]  /*0380*/  LDG.E R10, desc[UR16][R10.64] ;  /* 0x000000100a0a7981 */ /* 0x000ea8000c1e1900 */
[----:B------:R-:W2:Y:S01]  /*0390*/  LDG.E R16, desc[UR16][R6.64+-0xc] ;  /* 0xfffff41006107981 */ /* 0x000ea2000c1e1900 */
[----:B------:R-:W-:-:S06]  /*03a0*/  UIMAD.WIDE.U32 UR18, UR5, 0x8, UR22 ;  /* 0x00000008051278a5 */ /* 0x000fcc000f8e0016 */
[----:B------:R-:W-:Y:S02]  /*03b0*/  MOV R14, UR18 ;  /* 0x00000012000e7c02 */ /* 0x000fe40008000f00 */
[----:B------:R-:W-:-:S03]  /*03c0*/  MOV R15, UR19 ;  /* 0x00000013000f7c02 */ /* 0x000fc60008000f00 */
[----:B------:R-:W-:-:S04]  /*03d0*/  IMAD.WIDE R12, R8, 0x4, R14 ;  /* 0x00000004080c7825 */ /* 0x000fc800078e020e */
[----:B--2---:R-:W-:-:S05]  /*03e0*/  FFMA R9, R16, R10, R5 ;  /* 0x0000000a10097223 */ /* 0x004fca0000000005 */
[----:B------:R1:W-:Y:S04]  /*03f0*/  STG.E desc[UR16][R2.64], R9 ;  /* 0x0000000902007986 */ /* 0x0003e8000c101910 */
[----:B------:R-:W0:Y:S04]  /*0400*/  LDG.E R12, desc[UR16][R12.64] ;  /* 0x000000100c0c7981 */ /* 0x000e28000c1e1900 */
[----:B------:R-:W0:Y:S01]  /*0410*/  LDG.E R14, desc[UR16][R6.64+-0x8] ;  /* 0xfffff810060e7981 */ /* 0x000e22000c1e1900 */
[----:B------:R-:W-:-:S05]  /*0420*/  HFMA2 R15, -RZ, RZ, 0, 2.384185791015625e-07 ;  /* 0x00000004ff0f7431 */ /* 0x000fca00000001ff */
[----:B------:R-:W-:-:S04]  /*0430*/  IMAD.WIDE R10, R8, R15, UR6 ;  /* 0x00000006080a7e25 */ /* 0x000fc8000f8e020f */
[----:B0-----:R-:W-:-:S05]  /*0440*/  FFMA R5, R14, R12, R9 ;  /* 0x0000000c0e057223 */ /* 0x001fca0000000009 */
[----:B------:R-:W-:Y:S04]  /*0450*/  STG.E desc[UR16][R2.64], R5 ;  /* 0x0000000502007986 */ /* 0x000fe8000c101910 */
[----:B------:R-:W2:Y:S04]  /*0460*/  LDG.E R10, desc[UR16][R10.64] ;  /* 0x000000100a0a7981 */ /* 0x000ea8000c1e1900 */
[----:B------:R-:W2:Y:S02]  /*0470*/  LDG.E R14, desc[UR16][R6.64+-0x4] ;  /* 0xfffffc10060e7981 */ /* 0x000ea4000c1e1900 */
[----:B--2---:R-:W-:Y:S01]  /*0480*/  FFMA R17, R14, R10, R5 ;  /* 0x0000000a0e117223 */ /* 0x004fe20000000005 */
[----:B------:R-:W-:-:S04]  /*0490*/  IMAD.WIDE R14, R8, R15, UR8 ;  /* 0x00000008080e7e25 */ /* 0x000fc8000f8e020f */
[----:B------:R0:W-:Y:S04]  /*04a0*/  STG.E desc[UR16][R2.64], R17 ;  /* 0x0000001102007986 */ /* 0x0001e8000c101910 */
[----:B------:R-:W1:Y:S04]  /*04b0*/  LDG.E R14, desc[UR16][R14.64] ;  /* 0x000000100e0e7981 */ /* 0x000e68000c1e1900 */
[----:B------:R-:W1:Y:S01]  /*04c0*/  LDG.E R12, desc[UR16][R6.64] ;  /* 0x00000010060c7981 */ /* 0x000e62000c1e1900 */
[----:B------:R-:W-:Y:S01]  /*04d0*/  MOV R13, 0x4 ;  /* 0x00000004000d7802 */ /* 0x000fe20000000f00 */
[----:B------:R-:W-:-:S02]  /*04e0*/  HFMA2 R11, -RZ, RZ, 0, 2.384185791015625e-07 ;  /* 0x00000004ff0b7431 */ /* 0x000fc400000001ff */
[----:B-1----:R-:W-:Y:S02]  /*04f0*/  FFMA R9, R12, R14, R17 ;  /* 0x0000000e0c097223 */ /* 0x002fe40000000011 */
[----:B------:R-:W-:-:S03]  /*0500*/  IMAD.WIDE R12, R8, R13, UR10 ;  /* 0x0000000a080c7e25 */ /* 0x000fc6000f8e020d */
[----:B------:R1:W-:Y:S04]  /*0510*/  STG.E desc[UR16][R2.64], R9 ;  /* 0x0000000902007986 */ /* 0x0003e8000c101910 */
[----:B------:R-:W2:Y:S04]  /*0520*/  LDG.E R12, desc[UR16][R12.64] ;  /* 0x000000100c0c7981 */ /* 0x000ea8000c1e1900 */
[----:B------:R-:W2:Y:S02]  /*0530*/  LDG.E R10, desc[UR16][R6.64+0x4] ;  /* 0x00000410060a7981 */ /* 0x000ea4000c1e1900 */
[----:B--2---:R-:W-:Y:S01]  /*0540*/  FFMA R19, R10, R12, R9 ;  /* 0x0000000c0a137223 */ /* 0x004fe20000000009 */
[----:B------:R-:W-:-:S04]  /*0550*/  IMAD.WIDE R10, R8, R11, UR12 ;  /* 0x0000000c080a7e25 */ /* 0x000fc8000f8e020b */
[----:B------:R2:W-:Y:S04]  /*0560*/  STG.E desc[UR16][R2.64], R19 ;  /* 0x0000001302007986 */ /* 0x0005e8000c101910 */
[----:B------:R-:W0:Y:S04]  /*0570*/  LDG.E R10, desc[UR16][R10.64] ;  /* 0x000000100a0a7981 */ /* 0x000e28000c1e1900 */
[----:B------:R-:W0:Y:S01]  /*0580*/  LDG.E R14, desc[UR16][R6.64+0x8] ;  /* 0x00000810060e7981 */ /* 0x000e22000c1e1900 */
[----:B------:R-:W-:Y:S01]  /*0590*/  MOV R15, 0x4 ;  /* 0x00000004000f7802 */ /* 0x000fe20000000f00 */
[----:B0-----:R-:W-:-:S04]  /*05a0*/  FFMA R17, R14, R10, R19 ;  /* 0x0000000a0e117223 */ /* 0x001fc80000000013 */
[----:B------:R-:W-:Y:S01]  /*05b0*/  IMAD.WIDE R14, R8, R15, UR14 ;  /* 0x0000000e080e7e25 */ /* 0x000fe2000f8e020f */
[----:B------:R2:W-:Y:S05]  /*05c0*/  STG.E desc[UR16][R2.64], R17 ;  /* 0x0000001102007986 */ /* 0x0005ea000c101910 */
[----:B------:R-:W3:Y:S04]  /*05d0*/  LDG.E R14, desc[UR16][R14.64] ;  /* 0x000000100e0e7981 */ /* 0x000ee8000c1e1900 */
[----:B------:R-:W3:Y:S01]  /*05e0*/  LDG.E R12, desc[UR16][R6.64+0xc] ;  /* 0x00000c10060c7981 */ /* 0x000ee2000c1e1900 */
[----:B------:R-:W-:Y:S01]  /*05f0*/  UIADD3 UR4, UPT, UPT, UR4, 0x8, URZ ;  /* 0x0000000804047890 */ /* 0x000fe2000fffe0ff */
[----:B-1----:R-:W-:-:S02]  /*0600*/  IADD3 R9, P0, PT, R6, 0x20, RZ ;  /* 0x0000002006097810 */ /* 0x002fc40007f1e0ff */
[----:B------:R-:W-:Y:S01]  /*0610*/  MOV R11, UR5 ;  /* 0x00000005000b7c02 */ /* 0x000fe20008000f00 */
[----:B------:R-:W-:Y:S01]  /*0620*/  UISETP.NE.AND UP0, UPT, UR4, URZ, UPT ;  /* 0x000000ff0400728c */ /* 0x000fe2000bf05270 */
[----:B------:R-:W-:Y:S02]  /*0630*/  IADD3.X R10, PT, PT, RZ, R7, RZ, P0, !PT ;  /* 0x00000007ff0a7210 */ /* 0x000fe400007fe4ff */
[----:B------:R-:W-:Y:S01]  /*0640*/  LEA R8, R11, R8, 0x3 ;  /* 0x000000080b087211 */ /* 0x000fe200078e18ff */
[----:B---3--:R-:W-:-:S05]  /*0650*/  FFMA R5, R12, R14, R17 ;  /* 0x0000000e0c057223 */ /* 0x008fca0000000011 */
[----:B------:R2:W-:Y:S01]  /*0660*/  STG.E desc[UR16][R2.64], R5 ;  /* 0x0000000502007986 */ /* 0x0005e2000c101910 */
[----:B------:R-:W-:Y:S05]  /*0670*/  BRA.U UP0, `(.L_x_50) ;  /* 0xfffffffd00107547 */ /* 0x000fea000b83ffff */
[----:B------:R-:W-:-:S06]  /*0680*/  ULOP3.LUT UR4, UR5, 0x7ffffff8, URZ, 0xc0, !UPT ;  /* 0x7ffffff805047892 */ /* 0x000fcc000f8ec0ff */
[----:B------:R-:W-:-:S07]  /*0690*/  MOV R7, UR4 ;  /* 0x0000000400077c02 */ /* 0x000fce0008000f00 */
.L_x_49:
[----:B------:R-:W-:-:S06]  /*06a0*/  ULOP3.LUT UR4, UR5, 0x7, URZ, 0xc0, !UPT ;  /* 0x0000000705047892 */ /* 0x000fcc000f8ec0ff */
[----:B------:R-:W-:-:S13]  /*06b0*/  ISETP.NE.AND P0, PT, RZ, UR4, PT ;  /* 0x00000004ff007c0c */ /* 0x000fda000bf05270 */
[----:B------:R-:W-:Y:S05]  /*06c0*/  @!P0 EXIT ;  /* 0x000000000000894d */ /* 0x000fea0003800000 */
[----:B------:R-:W-:Y:S02]  /*06d0*/  UISETP.GE.U32.AND UP0, UPT, UR4, 0x4, UPT ;  /* 0x000000040400788c */ /* 0x000fe4000bf06070 */
[----:B------:R-:W-:-:S07]  /*06e0*/  ULOP3.LUT UR4, UR5, 0x3, URZ, 0xc0, !UPT ;  /* 0x0000000305047892 */ /* 0x000fce000f8ec0ff */
[----:B------:R-:W-:Y:S05]  /*06f0*/  BRA.U !UP0, `(.L_x_51) ;  /* 0x0000000108887547 */ /* 0x000fea000b800000 */
[----:B------:R-:W1:Y:S01]  /*0700*/  LDC.64 R10, c[0x0][0x390] ;  /* 0x0000e400ff0a7b82 */ /* 0x000e620000000a00 */
[----:B------:R-:W-:Y:S01]  /*0710*/  IADD3 R9, PT, PT, R4, R7, RZ ;  /* 0x0000000704097210 */ /* 0x000fe20007ffe0ff */
[----:B------:R-:W-:Y:S01]  /*0720*/  IMAD R15, R7, UR5, R0 ;  /* 0x00000005070f7c24 */ /* 0x000fe2000f8e0200 */
[----:B------:R-:W3:Y:S05]  /*0730*/  LDCU.64 UR6, c[0x0][0x390] ;  /* 0x00007200ff0677ac */ /* 0x000eea0008000a00 */
[----:B------:R-:W4:Y:S01]  /*0740*/  LDC.64 R12, c[0x0][0x398] ;  /* 0x0000e600ff0c7b82 */ /* 0x000f220000000a00 */
[----:B-1----:R-:W-:-:S06]  /*0750*/  IMAD.WIDE.U32 R10, R9, 0x4, R10 ;  /* 0x00000004090a7825 */ /* 0x002fcc00078e000a */
[----:B------:R-:W0:Y:S01]  /*0760*/  LDG.E R10, desc[UR16][R10.64] ;  /* 0x000000100a0a7981 */ /* 0x000e22000c1e1900 */
[----:B----4-:R-:W-:-:S05]  /*0770*/  IMAD.WIDE R12, R15, 0x4, R12 ;  /* 0x000000040f0c7825 */ /* 0x010fca00078e020c */
[----:B------:R-:W0:Y:S01]  /*0780*/  LDG.E R6, desc[UR16][R12.64] ;  /* 0x000000100c067981 */ /* 0x000e22000c1e1900 */
[----:B------:R-:W-:Y:S02]  /*0790*/  IADD3 R9, P0, PT, R4, R7, RZ ;  /* 0x0000000704097210 */ /* 0x000fe40007f1e0ff */
[----:B------:R-:W-:Y:S02]  /*07a0*/  MOV R15, UR5 ;  /* 0x00000005000f7c02 */ /* 0x000fe40008000f00 */
[----:B------:R-:W-:Y:S02]  /*07b0*/  IADD3.X R14, PT, PT, RZ, RZ, RZ, P0, !PT ;  /* 0x000000ffff0e7210 */ /* 0x000fe400007fe4ff */
[----:B---3--:R-:W-:-:S04]  /*07c0*/  LEA R8, P0, R9, UR6, 0x2 ;  /* 0x0000000609087c11 */ /* 0x008fc8000f8010ff */
[----:B------:R-:W-:Y:S01]  /*07d0*/  LEA.HI.X R9, R9, UR7, R14, 0x2, P0 ;  /* 0x0000000709097c11 */ /* 0x000fe200080f140e */
[----:B------:R-:W-:-:S04]  /*07e0*/  IMAD.WIDE.U32 R14, R15, 0x4, R12 ;  /* 0x000000040f0e7825 */ /* 0x000fc800078e000c */
[----:B0-2---:R-:W-:-:S05]  /*07f0*/  FFMA R5, R10, R6, R5 ;  /* 0x000000060a057223 */ /* 0x005fca0000000005 */
[----:B------:R0:W-:Y:S04]  /*0800*/  STG.E desc[UR16][R2.64], R5 ;  /* 0x0000000502007986 */ /* 0x0001e8000c101910 */
[----:B------:R-:W2:Y:S04]  /*0810*/  LDG.E R10, desc[UR16][R14.64] ;  /* 0x000000100e0a7981 */ /* 0x000ea8000c1e1900 */
[----:B------:R-:W2:Y:S01]  /*0820*/  LDG.E R6, desc[UR16][R8.64+0x4] ;  /* 0x0000041008067981 */ /* 0x000ea2000c1e1900 */
[----:B------:R-:W-:Y:S01]  /*0830*/  MOV R11, UR5 ;  /* 0x00000005000b7c02 */ /* 0x000fe20008000f00 */
[----:B--2---:R-:W-:-:S04]  /*0840*/  FFMA R17, R6, R10, R5 ;  /* 0x0000000a06117223 */ /* 0x004fc80000000005 */
[----:B------:R-:W-:Y:S01]  /*0850*/  IMAD.WIDE.U32 R10, R11, 0x4, R14 ;  /* 0x000000040b0a7825 */ /* 0x000fe200078e000e */
[----:B------:R1:W-:Y:S04]  /*0860*/  STG.E desc[UR16][R2.64], R17 ;  /* 0x0000001102007986 */ /* 0x0003e8000c101910 */
[----:B------:R-:W2:Y:S04]  /*0870*/  LDG.E R12, desc[UR16][R10.64] ;  /* 0x000000100a0c7981 */ /* 0x000ea8000c1e1900 */
[----:B------:R-:W2:Y:S01]  /*0880*/  LDG.E R6, desc[UR16][R8.64+0x8] ;  /* 0x0000081008067981 */ /* 0x000ea2000c1e1900 */
[----:B------:R-:W-:Y:S01]  /*0890*/  MOV R13, UR5 ;  /* 0x00000005000d7c02 */ /* 0x000fe20008000f00 */
[----:B--2---:R-:W-:-:S04]  /*08a0*/  FFMA R19, R6, R12, R17 ;  /* 0x0000000c06137223 */ /* 0x004fc80000000011 */
[----:B------:R-:W-:Y:S01]  /*08b0*/  IMAD.WIDE.U32 R12, R13, 0x4, R10 ;  /* 0x000000040d0c7825 */ /* 0x000fe200078e000a */
[----:B------:R1:W-:Y:S04]  /*08c0*/  STG.E desc[UR16][R2.64], R19 ;  /* 0x0000001302007986 */ /* 0x0003e8000c101910 */
[----:B------:R-:W0:Y:S04]  /*08d0*/  LDG.E R6, desc[UR16][R8.64+0xc] ;  /* 0x00000c1008067981 */ /* 0x000e28000c1e1900 */
[----:B------:R-:W0:Y:S01]  /*08e0*/  LDG.E R12, desc[UR16][R12.64] ;  /* 0x000000100c0c7981 */ /* 0x000e22000c1e1900 */
[----:B------:R-:W-:Y:S01]  /*08f0*/  IADD3 R7, PT, PT, R7, 0x4, RZ ;  /* 0x0000000407077810 */ /* 0x000fe20007ffe0ff */
[----:B0-----:R-:W-:-:S05]  /*0900*/  FFMA R5, R6, R12, R19 ;  /* 0x0000000c06057223 */ /* 0x001fca0000000013 */
[----:B------:R1:W-:Y:S02]  /*0910*/  STG.E desc[UR16][R2.64], R5 ;  /* 0x0000000502007986 */ /* 0x0003e4000c101910 */
.L_x_51:
[----:B------:R-:W-:-:S13]  /*0920*/  ISETP.NE.AND P0, PT, RZ, UR4, PT ;  /* 0x00000004ff007c0c */ /* 0x000fda000bf05270 */
[----:B------:R-:W-:Y:S05]  /*0930*/  @!P0 EXIT ;  /* 0x000000000000894d */ /* 0x000fea0003800000 */
[----:B------:R-:W-:-:S09]  /*0940*/  UISETP.NE.AND UP0, UPT, UR4, 0x1, UPT ;  /* 0x000000010400788c */ /* 0x000fd2000bf05270 */
[----:B------:R-:W-:Y:S05]  /*0950*/  BRA.U !UP0, `(.L_x_52) ;  /* 0x0000000108587547 */ /* 0x000fea000b800000 */
[----:B------:R-:W3:Y:S01]  /*0960*/  LDC.64 R8, c[0x0][0x390] ;  /* 0x0000e400ff087b82 */ /* 0x000ee20000000a00 */
[----:B------:R-:W-:Y:S01]  /*0970*/  IADD3 R11, PT, PT, R4, R7, RZ ;  /* 0x00000007040b7210 */ /* 0x000fe20007ffe0ff */
[----:B------:R-:W-:Y:S01]  /*0980*/  IMAD R15, R7, UR5, R0 ;  /* 0x00000005070f7c24 */ /* 0x000fe2000f8e0200 */
[----:B------:R-:W4:Y:S05]  /*0990*/  LDCU.64 UR6, c[0x0][0x390] ;  /* 0x00007200ff0677ac */ /* 0x000f2a0008000a00 */
[----:B------:R-:W5:Y:S01]  /*09a0*/  LDC.64 R12, c[0x0][0x398] ;  /* 0x0000e600ff0c7b82 */ /* 0x000f620000000a00 */
[----:B---3--:R-:W-:-:S06]  /*09b0*/  IMAD.WIDE.U32 R10, R11, 0x4, R8 ;  /* 0x000000040b0a7825 */ /* 0x008fcc00078e0008 */
[----:B------:R-:W1:Y:S01]  /*09c0*/  LDG.E R10, desc[UR16][R10.64] ;  /* 0x000000100a0a7981 */ /* 0x000e62000c1e1900 */
[----:B-----5:R-:W-:-:S05]  /*09d0*/  IMAD.WIDE R12, R15, 0x4, R12 ;  /* 0x000000040f0c7825 */ /* 0x020fca00078e020c */
[----:B------:R-:W1:Y:S01]  /*09e0*/  LDG.E R6, desc[UR16][R12.64] ;  /* 0x000000100c067981 */ /* 0x000e62000c1e1900 */
[----:B------:R-:W-:Y:S02]  /*09f0*/  IADD3 R9, P0, PT, R4, R7, RZ ;  /* 0x0000000704097210 */ /* 0x000fe40007f1e0ff */
[----:B------:R-:W-:Y:S02]  /*0a00*/  MOV R15, UR5 ;  /* 0x00000005000f7c02 */ /* 0x000fe40008000f00 */
[----:B------:R-:W-:Y:S02]  /*0a10*/  IADD3.X R14, PT, PT, RZ, RZ, RZ, P0, !PT ;  /* 0x000000ffff0e7210 */ /* 0x000fe400007fe4ff */
[----:B----4-:R-:W-:-:S04]  /*0a20*/  LEA R8, P0, R9, UR6, 0x2 ;  /* 0x0000000609087c11 */ /* 0x010fc8000f8010ff */
[----:B------:R-:W-:Y:S01]  /*0a30*/  LEA.HI.X R9, R9, UR7, R14, 0x2, P0 ;  /* 0x0000000709097c11 */ /* 0x000fe200080f140e */
[----:B------:R-:W-:-:S04]  /*0a40*/  IMAD.WIDE.U32 R14, R15, 0x4, R12 ;  /* 0x000000040f0e7825 */ /* 0x000fc800078e000c */
[----:B-12---:R-:W-:-:S05]  /*0a50*/  FFMA R17, R10, R6, R5 ;  /* 0x000000060a117223 */ /* 0x006fca0000000005 */
[----:B------:R3:W-:Y:S04]  /*0a60*/  STG.E desc[UR16][R2.64], R17 ;  /* 0x0000001102007986 */ /* 0x0007e8000c101910 */
[----:B------:R-:W0:Y:S04]  /*0a70*/  LDG.E R14, desc[UR16][R14.64] ;  /* 0x000000100e0e7981 */ /* 0x000e28000c1e1900 */
[----:B------:R-:W0:Y:S01]  /*0a80*/  LDG.E R8, desc[UR16][R8.64+0x4] ;  /* 0x0000041008087981 */ /* 0x000e22000c1e1900 */
[----:B------:R-:W-:Y:S01]  /*0a90*/  IADD3 R7, PT, PT, R7, 0x2, RZ ;  /* 0x0000000207077810 */ /* 0x000fe20007ffe0ff */
[----:B0-----:R-:W-:-:S05]  /*0aa0*/  FFMA R5, R8, R14, R17 ;  /* 0x0000000e08057223 */ /* 0x001fca0000000011 */
[----:B------:R3:W-:Y:S02]  /*0ab0*/  STG.E desc[UR16][R2.64], R5 ;  /* 0x0000000502007986 */ /* 0x0007e4000c101910 */
.L_x_52:
[----:B------:R-:W-:-:S04]  /*0ac0*/  ULOP3.LUT UR4, UR5, 0x1, URZ, 0xc0, !UPT ;  /* 0x0000000105047892 */ /* 0x000fc8000f8ec0ff */
[----:B------:R-:W-:-:S06]  /*0ad0*/  UISETP.NE.U32.AND UP0, UPT, UR4, 0x1, UPT ;  /* 0x000000010400788c */ /* 0x000fcc000bf05070 */
[----:B------:R-:W-:-:S13]  /*0ae0*/  PLOP3.LUT P0, PT, PT, PT, UP0, 0x80, 0x8 ;  /* 0x000000000008781c */ /* 0x000fda0003f0f008 */
[----:B------:R-:W-:Y:S05]  /*0af0*/  @P0 EXIT ;  /* 0x000000000000094d */ /* 0x000fea0003800000 */
[----:B------:R-:W4:Y:S01]  /*0b00*/  LDC.64 R8, c[0x0][0x390] ;  /* 0x0000e400ff087b82 */ /* 0x000f220000000a00 */
[----:B------:R-:W-:Y:S01]  /*0b10*/  IADD3 R13, PT, PT, R4, R7, RZ ;  /* 0x00000007040d7210 */ /* 0x000fe20007ffe0ff */
[----:B------:R-:W-:-:S06]  /*0b20*/  IMAD R15, R7, UR5, R0 ;  /* 0x00000005070f7c24 */ /* 0x000fcc000f8e0200 */
[----:B------:R-:W5:Y:S01]  /*0b30*/  LDC.64 R10, c[0x0][0x398] ;  /* 0x0000e600ff0a7b82 */ /* 0x000f620000000a00 */
[----:B----4-:R-:W-:-:S06]  /*0b40*/  IMAD.WIDE.U32 R6, R13, 0x4, R8 ;  /* 0x000000040d067825 */ /* 0x010fcc00078e0008 */
[----:B------:R-:W0:Y:S01]  /*0b50*/  LDG.E R6, desc[UR16][R6.64] ;  /* 0x0000001006067981 */ /* 0x000e22000c1e1900 */
[----:B-----5:R-:W-:-:S06]  /*0b60*/  IMAD.WIDE R8, R15, 0x4, R10 ;  /* 0x000000040f087825 */ /* 0x020fcc00078e020a */
[----:B------:R-:W0:Y:S02]  /*0b70*/  LDG.E R8, desc[UR16][R8.64] ;  /* 0x0000001008087981 */ /* 0x000e24000c1e1900 */
[----:B0123--:R-:W-:-:S05]  /*0b80*/  FFMA R5, R6, R8, R5 ;  /* 0x0000000806057223 */ /* 0x00ffca0000000005 */
[----:B------:R-:W-:Y:S01]  /*0b90*/  STG.E desc[UR16][R2.64], R5 ;  /* 0x0000000502007986 */ /* 0x000fe2000c101910 */
[----:B------:R-:W-:Y:S05]  /*0ba0*/  EXIT ;  /* 0x000000000000794d */ /* 0x000fea0003800000 */
.L_x_53:
        /* <DEDUP_REMOVED lines=13> */
.L_x_59:


//--------------------- .nv.global.init           --------------------------
	.section	.nv.global.init,"aw",@progbits
	.align	4
.nv.global.init:
	.type		mrg32k3aM1SubSeq,@object
	.size		mrg32k3aM1SubSeq,(mrg32k3aM2SubSeq - mrg32k3aM1SubSeq)
mrg32k3aM1SubSeq:
        /*0000*/ 	.byte	0x0b, 0xcc, 0xee, 0x04, 0x73, 0x29, 0x8b, 0x6f, 0xf6, 0x53, 0x03, 0xf6, 0x23, 0xf6, 0xea, 0xda
        /* <DEDUP_REMOVED lines=125> */
	.type		mrg32k3aM2SubSeq,@object
	.size		mrg32k3aM2SubSeq,(mrg32k3aM1 - mrg32k3aM2SubSeq)
mrg32k3aM2SubSeq:
        /* <DEDUP_REMOVED lines=126> */
	.type		mrg32k3aM1,@object
	.size		mrg32k3aM1,(mrg32k3aM1Seq - mrg32k3aM1)
mrg32k3aM1:
        /* <DEDUP_REMOVED lines=144> */
	.type		mrg32k3aM1Seq,@object
	.size		mrg32k3aM1Seq,(mrg32k3aM2 - mrg32k3aM1Seq)
mrg32k3aM1Seq:
        /* <DEDUP_REMOVED lines=144> */
	.type		mrg32k3aM2,@object
	.size		mrg32k3aM2,(mrg32k3aM2Seq - mrg32k3aM2)
mrg32k3aM2:
        /* <DEDUP_REMOVED lines=144> */
	.type		mrg32k3aM2Seq,@object
	.size		mrg32k3aM2Seq,(precalc_xorwow_matrix - mrg32k3aM2Seq)
mrg32k3aM2Seq:
        /* <DEDUP_REMOVED lines=144> */
	.type		precalc_xorwow_matrix,@object
	.size		precalc_xorwow_matrix,(precalc_xorwow_offset_matrix - precalc_xorwow_matrix)
precalc_xorwow_matrix:
        /* <DEDUP_REMOVED lines=6400> */
	.type		precalc_xorwow_offset_matrix,@object
	.size		precalc_xorwow_offset_matrix,(.L_1 - precalc_xorwow_offset_matrix)
precalc_xorwow_offset_matrix:
        /* <DEDUP_REMOVED lines=6400> */
.L_1:


//--------------------- .nv.shared.reserved.0     --------------------------
	.section	.nv.shared.reserved.0,"aw",@nobits
	.weak		__nv_reservedSMEM_offset_0_alias
	.size		__nv_reservedSMEM_offset_0_alias, 0, 64
	.other		__nv_reservedSMEM_offset_0_alias,@"STO_CUDA_RESERVED_SHARED STV_DEFAULT"
__nv_reservedSMEM_offset_0_alias:
	.zero		0
	.zero		64


//--------------------- .nv.constant0._Z9init_randiiPf --------------------------
	.section	.nv.constant0._Z9init_randiiPf,"a",@progbits
	.sectionflags	@""
	.align	4
.nv.constant0._Z9init_randiiPf:
	.zero		912


//--------------------- .nv.constant0._Z13cross_entropyiiPfS_S_ --------------------------
	.section	.nv.constant0._Z13cross_entropyiiPfS_S_,"a",@progbits
	.sectionflags	@""
	.align	4
.nv.constant0._Z13cross_entropyiiPfS_S_:
	.zero		928


//--------------------- .nv.constant0._Z7softmaxiiPfS_ --------------------------
	.section	.nv.constant0._Z7softmaxiiPfS_,"a",@progbits
	.sectionflags	@""
	.align	4
.nv.constant0._Z7softmaxiiPfS_:
	.zero		920


//--------------------- .nv.constant0._Z4reluiiPfS_ --------------------------
	.section	.nv.constant0._Z4reluiiPfS_,"a",@progbits
	.sectionflags	@""
	.align	4
.nv.constant0._Z4reluiiPfS_:
	.zero		920


//--------------------- .nv.constant0._Z7forwardiiiPfS_S_S_ --------------------------
	.section	.nv.constant0._Z7forwardiiiPfS_S_S_,"a",@progbits
	.sectionflags	@""
	.align	4
.nv.constant0._Z7forwardiiiPfS_S_S_:
	.zero		944


//--------------------- SYMBOLS --------------------------

	.type		.nv.reservedSmem.offset0,@object
	.size		.nv.reservedSmem.offset0,0x4
